	.target	sm_90a

	.elftype	@"ET_EXEC"


//--------------------- .note.nv.tkinfo           --------------------------
	.section	.note.nv.tkinfo,"",@"SHT_NOTE"
	.sectionflags	@"SHF_NOTE_NV_TKINFO"
	.tkinfo
        /*0018*/ 	.word	0x00000002
        /*0030*/ 	.string	""
        /*0030*/ 	.string	"ptxas"
        /*0030*/ 	.string	"Cuda compilation tools, release 13.0, V13.0.88"
        /*0030*/ 	.string	"Build cuda_13.0.r13.0/compiler.36424714_0"
        /*0030*/ 	.string	"-arch sm_90a -m 64 "



//--------------------- .note.nv.cuinfo           --------------------------
	.section	.note.nv.cuinfo,"",@"SHT_NOTE"
	.sectionflags	@"SHF_NOTE_NV_CUINFO"
        /*0018*/ 	.short	0x0002
        /*001a*/ 	.short	0x005a
        /*001c*/ 	.short	0x0082
	.zero		2


//--------------------- .nv.info                  --------------------------
	.section	.nv.info,"",@"SHT_CUDA_INFO"
	.align	4


	//----- nvinfo : EIATTR_REGCOUNT
	.align		4
        /*0000*/ 	.byte	0x04, 0x2f
        /*0002*/ 	.short	(.L_15 - .L_14)
	.align		4
.L_14:
        /*0004*/ 	.word	index@(_ZN7cutlass13device_kernelINS_4gemm6kernel13GemmUniversalIN4cute5tupleIJiiiiEEENS1_10collective13CollectiveMmaINS1_34MainloopSm90TmaGmmaWarpSpecializedILi4ENS5_IJNS4_1CILi1EEESB_SB_EEENS1_35KernelTmaWarpSpecializedCooperativeEEENS5_IJNSA_ILi128EEENSA_ILi256EEENSA_ILi32EEEEEENS_6half_tENS5_IJlSB_lEEESJ_SK_NS4_8TiledMMAINS4_8MMA_AtomIJNS4_4SM904GMMA26MMA_64x256x16_F32F16F16_SSILNSO_5MajorE0ELSQ_0ELNSO_7ScaleInE1ELSR_1EEEEEENS4_6LayoutINS5_IJNSA_ILi2EEESB_SB_EEENS5_IJSB_NSA_ILi0EEESX_EEEEENS5_IJNS4_10UnderscoreES10_S10_EEEEENS4_13SM90_TMA_LOADENS4_14ComposedLayoutINS4_7SwizzleILi2ELi4ELi3EEENS4_18smem_ptr_flag_bitsILi16EEENSU_INS5_IJNSA_ILi8EEESH_EEENS5_IJSH_SB_EEEEEEEvNS4_8identityES13_S1D_vS1E_EENS_8epilogue10collective6detail29Sm90TmaWarpSpecializedAdapterINS1H_15DefaultEpilogueISJ_SK_SK_NS1G_6thread17LinearCombinationISJ_Li1EffLNS1L_9ScaleType4KindE0ELNS_15FloatRoundStyleE2ESJ_EENS1_15EpilogueDefaultEEEEEvvEEEEvNT_6ParamsE)
        /*0008*/ 	.word	0x000000a8


	//----- nvinfo : EIATTR_FRAME_SIZE
	.align		4
.L_15:
        /*000c*/ 	.byte	0x04, 0x11
        /*000e*/ 	.short	(.L_17 - .L_16)
	.align		4
.L_16:
        /*0010*/ 	.word	index@(_ZN7cutlass13device_kernelINS_4gemm6kernel13GemmUniversalIN4cute5tupleIJiiiiEEENS1_10collective13CollectiveMmaINS1_34MainloopSm90TmaGmmaWarpSpecializedILi4ENS5_IJNS4_1CILi1EEESB_SB_EEENS1_35KernelTmaWarpSpecializedCooperativeEEENS5_IJNSA_ILi128EEENSA_ILi256EEENSA_ILi32EEEEEENS_6half_tENS5_IJlSB_lEEESJ_SK_NS4_8TiledMMAINS4_8MMA_AtomIJNS4_4SM904GMMA26MMA_64x256x16_F32F16F16_SSILNSO_5MajorE0ELSQ_0ELNSO_7ScaleInE1ELSR_1EEEEEENS4_6LayoutINS5_IJNSA_ILi2EEESB_SB_EEENS5_IJSB_NSA_ILi0EEESX_EEEEENS5_IJNS4_10UnderscoreES10_S10_EEEEENS4_13SM90_TMA_LOADENS4_14ComposedLayoutINS4_7SwizzleILi2ELi4ELi3EEENS4_18smem_ptr_flag_bitsILi16EEENSU_INS5_IJNSA_ILi8EEESH_EEENS5_IJSH_SB_EEEEEEEvNS4_8identityES13_S1D_vS1E_EENS_8epilogue10collective6detail29Sm90TmaWarpSpecializedAdapterINS1H_15DefaultEpilogueISJ_SK_SK_NS1G_6thread17LinearCombinationISJ_Li1EffLNS1L_9ScaleType4KindE0ELNS_15FloatRoundStyleE2ESJ_EENS1_15EpilogueDefaultEEEEEvvEEEEvNT_6ParamsE)
        /*0014*/ 	.word	0x00000000


	//----- nvinfo : EIATTR_MIN_STACK_SIZE
	.align		4
.L_17:
        /*0018*/ 	.byte	0x04, 0x12
        /*001a*/ 	.short	(.L_19 - .L_18)
	.align		4
.L_18:
        /*001c*/ 	.word	index@(_ZN7cutlass13device_kernelINS_4gemm6kernel13GemmUniversalIN4cute5tupleIJiiiiEEENS1_10collective13CollectiveMmaINS1_34MainloopSm90TmaGmmaWarpSpecializedILi4ENS5_IJNS4_1CILi1EEESB_SB_EEENS1_35KernelTmaWarpSpecializedCooperativeEEENS5_IJNSA_ILi128EEENSA_ILi256EEENSA_ILi32EEEEEENS_6half_tENS5_IJlSB_lEEESJ_SK_NS4_8TiledMMAINS4_8MMA_AtomIJNS4_4SM904GMMA26MMA_64x256x16_F32F16F16_SSILNSO_5MajorE0ELSQ_0ELNSO_7ScaleInE1ELSR_1EEEEEENS4_6LayoutINS5_IJNSA_ILi2EEESB_SB_EEENS5_IJSB_NSA_ILi0EEESX_EEEEENS5_IJNS4_10UnderscoreES10_S10_EEEEENS4_13SM90_TMA_LOADENS4_14ComposedLayoutINS4_7SwizzleILi2ELi4ELi3EEENS4_18smem_ptr_flag_bitsILi16EEENSU_INS5_IJNSA_ILi8EEESH_EEENS5_IJSH_SB_EEEEEEEvNS4_8identityES13_S1D_vS1E_EENS_8epilogue10collective6detail29Sm90TmaWarpSpecializedAdapterINS1H_15DefaultEpilogueISJ_SK_SK_NS1G_6thread17LinearCombinationISJ_Li1EffLNS1L_9ScaleType4KindE0ELNS_15FloatRoundStyleE2ESJ_EENS1_15EpilogueDefaultEEEEEvvEEEEvNT_6ParamsE)
        /*0020*/ 	.word	0x00000000
.L_19:


//--------------------- .nv.compat                --------------------------
	.section	.nv.compat,"",@"SHT_CUDA_COMPAT_INFO"
	.align	4
        /*0000*/ 	.byte	0x02, 0x09, 0x01, 0x00, 0x02, 0x02, 0x04, 0x00, 0x02, 0x05, 0x05, 0x00, 0x03, 0x07, 0x01, 0x01
        /*0010*/ 	.byte	0x02, 0x03, 0x01, 0x00, 0x02, 0x06, 0x01, 0x00, 0x04, 0x0b, 0x08, 0x00, 0x00, 0x00, 0x00, 0x00
        /*0020*/ 	.byte	0x00, 0x00, 0x00, 0x00


//--------------------- .nv.info._ZN7cutlass13device_kernelINS_4gemm6kernel13GemmUniversalIN4cute5tupleIJiiiiEEENS1_10collective13CollectiveMmaINS1_34MainloopSm90TmaGmmaWarpSpecializedILi4ENS5_IJNS4_1CILi1EEESB_SB_EEENS1_35KernelTmaWarpSpecializedCooperativeEEENS5_IJNSA_ILi128EEENSA_ILi256EEENSA_ILi32EEEEEENS_6half_tENS5_IJlSB_lEEESJ_SK_NS4_8TiledMMAINS4_8MMA_AtomIJNS4_4SM904GMMA26MMA_64x256x16_F32F16F16_SSILNSO_5MajorE0ELSQ_0ELNSO_7ScaleInE1ELSR_1EEEEEENS4_6LayoutINS5_IJNSA_ILi2EEESB_SB_EEENS5_IJSB_NSA_ILi0EEESX_EEEEENS5_IJNS4_10UnderscoreES10_S10_EEEEENS4_13SM90_TMA_LOADENS4_14ComposedLayoutINS4_7SwizzleILi2ELi4ELi3EEENS4_18smem_ptr_flag_bitsILi16EEENSU_INS5_IJNSA_ILi8EEESH_EEENS5_IJSH_SB_EEEEEEEvNS4_8identityES13_S1D_vS1E_EENS_8epilogue10collective6detail29Sm90TmaWarpSpecializedAdapterINS1H_15DefaultEpilogueISJ_SK_SK_NS1G_6thread17LinearCombinationISJ_Li1EffLNS1L_9ScaleType4KindE0ELNS_15FloatRoundStyleE2ESJ_EENS1_15EpilogueDefaultEEEEEvvEEEEvNT_6ParamsE --------------------------
	.section	.nv.info._ZN7cutlass13device_kernelINS_4gemm6kernel13GemmUniversalIN4cute5tupleIJiiiiEEENS1_10collective13CollectiveMmaINS1_34MainloopSm90TmaGmmaWarpSpecializedILi4ENS5_IJNS4_1CILi1EEESB_SB_EEENS1_35KernelTmaWarpSpecializedCooperativeEEENS5_IJNSA_ILi128EEENSA_ILi256EEENSA_ILi32EEEEEENS_6half_tENS5_IJlSB_lEEESJ_SK_NS4_8TiledMMAINS4_8MMA_AtomIJNS4_4SM904GMMA26MMA_64x256x16_F32F16F16_SSILNSO_5MajorE0ELSQ_0ELNSO_7ScaleInE1ELSR_1EEEEEENS4_6LayoutINS5_IJNSA_ILi2EEESB_SB_EEENS5_IJSB_NSA_ILi0EEESX_EEEEENS5_IJNS4_10UnderscoreES10_S10_EEEEENS4_13SM90_TMA_LOADENS4_14ComposedLayoutINS4_7SwizzleILi2ELi4ELi3EEENS4_18smem_ptr_flag_bitsILi16EEENSU_INS5_IJNSA_ILi8EEESH_EEENS5_IJSH_SB_EEEEEEEvNS4_8identityES13_S1D_vS1E_EENS_8epilogue10collective6detail29Sm90TmaWarpSpecializedAdapterINS1H_15DefaultEpilogueISJ_SK_SK_NS1G_6thread17LinearCombinationISJ_Li1EffLNS1L_9ScaleType4KindE0ELNS_15FloatRoundStyleE2ESJ_EENS1_15EpilogueDefaultEEEEEvvEEEEvNT_6ParamsE,"",@"SHT_CUDA_INFO"
	.sectionflags	@""
	.align	4


	//----- nvinfo : EIATTR_CUDA_API_VERSION
	.align		4
        /*0000*/ 	.byte	0x04, 0x37
        /*0002*/ 	.short	(.L_21 - .L_20)
.L_20:
        /*0004*/ 	.word	0x00000082


	//----- nvinfo : EIATTR_KPARAM_INFO
	.align		4
.L_21:
        /*0008*/ 	.byte	0x04, 0x17
        /*000a*/ 	.short	(.L_23 - .L_22)
.L_22:
        /*000c*/ 	.word	0x00000000
        /*0010*/ 	.short	0x0000
        /*0012*/ 	.short	0x0070
        /*0014*/ 	.byte	0x00, 0xf0, 0x01, 0x10


	//----- nvinfo : EIATTR_SPARSE_MMA_MASK
	.align		4
.L_23:
        /*0018*/ 	.byte	0x03, 0x50
        /*001a*/ 	.short	0x0000


	//----- nvinfo : EIATTR_MAXREG_COUNT
	.align		4
        /*001c*/ 	.byte	0x03, 0x1b
        /*001e*/ 	.short	0x00a8


	//----- nvinfo : EIATTR_NUM_BARRIERS
	.align		4
        /*0020*/ 	.byte	0x02, 0x4c
        /*0022*/ 	.byte	0x01
	.zero		1


	//----- nvinfo : EIATTR_EXTERNS
	.align		4
        /*0024*/ 	.byte	0x04, 0x0f
        /*0026*/ 	.short	(.L_25 - .L_24)


	//   ....[0]....
	.align		4
.L_24:
        /*0028*/ 	.word	index@(__assertfail)


	//----- nvinfo : EIATTR_MERCURY_ISA_VERSION
	.align		4
.L_25:
        /*002c*/ 	.byte	0x03, 0x5f
        /*002e*/ 	.short	0x0101


	//----- nvinfo : EIATTR_INT_WARP_WIDE_INSTR_OFFSETS
	.align		4
        /*0030*/ 	.byte	0x04, 0x31
        /*0032*/ 	.short	(.L_27 - .L_26)


	//   ....[0]....
.L_26:
        /*0034*/ 	.word	0x000003b0


	//   ....[1]....
        /*0038*/ 	.word	0x000003e0


	//   ....[2]....
        /*003c*/ 	.word	0x000004c0


	//----- nvinfo : EIATTR_COOP_GROUP_MASK_REGIDS
	.align		4
.L_27:
        /*0040*/ 	.byte	0x04, 0x29
        /*0042*/ 	.short	(.L_29 - .L_28)


	//   ....[0]....
.L_28:
        /*0044*/ 	.word	0xffffffff


	//   ....[1]....
        /*0048*/ 	.word	0xffffffff


	//   ....[2]....
        /*004c*/ 	.word	0xffffffff


	//   ....[3]....
        /*0050*/ 	.word	0xffffffff


	//   ....[4]....
        /*0054*/ 	.word	0xffffffff


	//----- nvinfo : EIATTR_COOP_GROUP_INSTR_OFFSETS
	.align		4
.L_29:
        /*0058*/ 	.byte	0x04, 0x28
        /*005a*/ 	.short	(.L_31 - .L_30)


	//   ....[0]....
.L_30:
        /*005c*/ 	.word	0x00000060


	//   ....[1]....
        /*0060*/ 	.word	0x00000070


	//   ....[2]....
        /*0064*/ 	.word	0x00000130


	//   ....[3]....
        /*0068*/ 	.word	0x000002c0


	//   ....[4]....
        /*006c*/ 	.word	0x00000f70


	//----- nvinfo : EIATTR_REG_RECONFIG
	.align		4
.L_31:
        /*0070*/ 	.byte	0x01, 0x54
	.zero		2


	//----- nvinfo : EIATTR_SYSCALL_OFFSETS
	.align		4
        /*0074*/ 	.byte	0x04, 0x46
        /*0076*/ 	.short	(.L_33 - .L_32)


	//   ....[0]....
.L_32:
        /*0078*/ 	.word	0x00001130


	//----- nvinfo : EIATTR_MBARRIER_INSTR_OFFSETS
	.align		4
.L_33:
        /*007c*/ 	.byte	0x04, 0x39
        /*007e*/ 	.short	(.L_35 - .L_34)


	//   ....[0]....
.L_34:
        /*0080*/ 	.word	0x00000230
        /*0084*/ 	.word	0x000000ff
        /*0088*/ 	.word	0x00000000
        /*008c*/ 	.short	0x0100
        /*008e*/ 	.byte	0x08
	.zero		1


	//   ....[1]....
        /*0090*/ 	.word	0x00000240
        /*0094*/ 	.word	0x000000ff
        /*0098*/ 	.word	0x00000020
        /*009c*/ 	.short	0x0100
        /*009e*/ 	.byte	0x08
	.zero		1


	//   ....[2]....
        /*00a0*/ 	.word	0x00000250
        /*00a4*/ 	.word	0x000000ff
        /*00a8*/ 	.word	0x00000008
        /*00ac*/ 	.short	0x0100
        /*00ae*/ 	.byte	0x08
	.zero		1


	//   ....[3]....
        /*00b0*/ 	.word	0x00000260
        /*00b4*/ 	.word	0x000000ff
        /*00b8*/ 	.word	0x00000028
        /*00bc*/ 	.short	0x0100
        /*00be*/ 	.byte	0x08
	.zero		1


	//   ....[4]....
        /*00c0*/ 	.word	0x00000270
        /*00c4*/ 	.word	0x000000ff
        /*00c8*/ 	.word	0x00000010
        /*00cc*/ 	.short	0x0100
        /*00ce*/ 	.byte	0x08
	.zero		1


	//   ....[5]....
        /*00d0*/ 	.word	0x00000280
        /*00d4*/ 	.word	0x000000ff
        /*00d8*/ 	.word	0x00000030
        /*00dc*/ 	.short	0x0100
        /*00de*/ 	.byte	0x08
	.zero		1


	//   ....[6]....
        /*00e0*/ 	.word	0x00000290
        /*00e4*/ 	.word	0x000000ff
        /*00e8*/ 	.word	0x00000018
        /*00ec*/ 	.short	0x0100
        /*00ee*/ 	.byte	0x08
	.zero		1


	//   ....[7]....
        /*00f0*/ 	.word	0x000002a0
        /*00f4*/ 	.word	0x000000ff
        /*00f8*/ 	.word	0x00000038
        /*00fc*/ 	.short	0x0100
        /*00fe*/ 	.byte	0x08
	.zero		1


	//   ....[8]....
        /*0100*/ 	.word	0x00000530
        /*0104*/ 	.word	0x000000ff
        /*0108*/ 	.word	0x00000050
        /*010c*/ 	.short	0x0100
        /*010e*/ 	.byte	0x06
	.zero		1


	//   ....[9]....
        /*0110*/ 	.word	0x00000590
        /*0114*/ 	.word	0x000000ff
        /*0118*/ 	.word	0x00000058
        /*011c*/ 	.short	0x0100
        /*011e*/ 	.byte	0x06
	.zero		1


	//   ....[10]....
        /*0120*/ 	.word	0x000011b0
        /*0124*/ 	.word	0x00000003
        /*0128*/ 	.word	0x00000000
        /*012c*/ 	.short	0x010a
        /*012e*/ 	.byte	0x3f
	.zero		1


	//   ....[11]....
        /*0130*/ 	.word	0x000011f0
        /*0134*/ 	.word	0x00000003
        /*0138*/ 	.word	0x00000000
        /*013c*/ 	.short	0x010a
        /*013e*/ 	.byte	0x3f
	.zero		1


	//   ....[12]....
        /*0140*/ 	.word	0x000014a0
        /*0144*/ 	.word	0x000000ff
        /*0148*/ 	.word	0x00000000
        /*014c*/ 	.short	0x010a
        /*014e*/ 	.byte	0x04
	.zero		1


	//   ....[13]....
        /*0150*/ 	.word	0x000014e0
        /*0154*/ 	.word	0x000000ff
        /*0158*/ 	.word	0x00000000
        /*015c*/ 	.short	0x010a
        /*015e*/ 	.byte	0x04
	.zero		1


	//   ....[14]....
        /*0160*/ 	.word	0x00001650
        /*0164*/ 	.word	0x000000ff
        /*0168*/ 	.word	0x00000000
        /*016c*/ 	.short	0x0101
        /*016e*/ 	.byte	0x04
	.zero		1


	//   ....[15]....
        /*0170*/ 	.word	0x00001830
        /*0174*/ 	.word	0x000000ff
        /*0178*/ 	.word	0x00000000
        /*017c*/ 	.short	0x0101
        /*017e*/ 	.byte	0x04
	.zero		1


	//   ....[16]....
        /*0180*/ 	.word	0x0000a6b0
        /*0184*/ 	.word	0x0000000c
        /*0188*/ 	.word	0x00000020
        /*018c*/ 	.short	0x010a
        /*018e*/ 	.byte	0x3f
	.zero		1


	//   ....[17]....
        /*0190*/ 	.word	0x0000aa70
        /*0194*/ 	.word	0x00000005
        /*0198*/ 	.word	0x00000058
        /*019c*/ 	.short	0x0101
        /*019e*/ 	.byte	0x3f
	.zero		1


	//   ....[18]....
        /*01a0*/ 	.word	0x0000b170
        /*01a4*/ 	.word	0x00000007
        /*01a8*/ 	.word	0x00000000
        /*01ac*/ 	.short	0x010a
        /*01ae*/ 	.byte	0x3f
	.zero		1


	//   ....[19]....
        /*01b0*/ 	.word	0x0000b1f0
        /*01b4*/ 	.word	0x00000006
        /*01b8*/ 	.word	0x00000000
        /*01bc*/ 	.short	0x010a
        /*01be*/ 	.byte	0x3f
	.zero		1


	//   ....[20]....
        /*01c0*/ 	.word	0x0000b280
        /*01c4*/ 	.word	0x00000007
        /*01c8*/ 	.word	0x00000000
        /*01cc*/ 	.short	0x010a
        /*01ce*/ 	.byte	0x3f
	.zero		1


	//   ....[21]....
        /*01d0*/ 	.word	0x0000b310
        /*01d4*/ 	.word	0x00000005
        /*01d8*/ 	.word	0x00000000
        /*01dc*/ 	.short	0x010a
        /*01de*/ 	.byte	0x3f
	.zero		1


	//   ....[22]....
        /*01e0*/ 	.word	0x0000b370
        /*01e4*/ 	.word	0x00000003
        /*01e8*/ 	.word	0x00000000
        /*01ec*/ 	.short	0x010a
        /*01ee*/ 	.byte	0x3f
	.zero		1


	//   ....[23]....
        /*01f0*/ 	.word	0x0000b3d0
        /*01f4*/ 	.word	0x00000004
        /*01f8*/ 	.word	0x00000000
        /*01fc*/ 	.short	0x010a
        /*01fe*/ 	.byte	0x3f
	.zero		1


	//   ....[24]....
        /*0200*/ 	.word	0x0000b4a0
        /*0204*/ 	.word	0x0000000c
        /*0208*/ 	.word	0x00000020
        /*020c*/ 	.short	0x010a
        /*020e*/ 	.byte	0x3f
	.zero		1


	//   ....[25]....
        /*0210*/ 	.word	0x0000b570
        /*0214*/ 	.word	0x00000007
        /*0218*/ 	.word	0x00000000
        /*021c*/ 	.short	0x010a
        /*021e*/ 	.byte	0x3f
	.zero		1


	//   ....[26]....
        /*0220*/ 	.word	0x0000b5c0
        /*0224*/ 	.word	0x00000006
        /*0228*/ 	.word	0x00000000
        /*022c*/ 	.short	0x010a
        /*022e*/ 	.byte	0x3f
	.zero		1


	//   ....[27]....
        /*0230*/ 	.word	0x0000b610
        /*0234*/ 	.word	0x00000007
        /*0238*/ 	.word	0x00000000
        /*023c*/ 	.short	0x010a
        /*023e*/ 	.byte	0x3f
	.zero		1


	//----- nvinfo : EIATTR_NUM_MBARRIERS
	.align		4
.L_35:
        /*0240*/ 	.byte	0x03, 0x38
        /*0242*/ 	.short	0x000a


	//----- nvinfo : EIATTR_EXIT_INSTR_OFFSETS
	.align		4
        /*0244*/ 	.byte	0x04, 0x1c
        /*0246*/ 	.short	(.L_37 - .L_36)


	//   ....[0]....
.L_36:
        /*0248*/ 	.word	0x000005e0


	//   ....[1]....
        /*024c*/ 	.word	0x00000ea0


	//   ....[2]....
        /*0250*/ 	.word	0x00009d20


	//   ....[3]....
        /*0254*/ 	.word	0x0000a350


	//   ....[4]....
        /*0258*/ 	.word	0x0000b360


	//----- nvinfo : EIATTR_MAX_THREADS
	.align		4
.L_37:
        /*025c*/ 	.byte	0x04, 0x05
        /*025e*/ 	.short	(.L_39 - .L_38)
.L_38:
        /*0260*/ 	.word	0x00000180
        /*0264*/ 	.word	0x00000001
        /*0268*/ 	.word	0x00000001


	//----- nvinfo : EIATTR_CRS_STACK_SIZE
	.align		4
.L_39:
        /*026c*/ 	.byte	0x04, 0x1e
        /*026e*/ 	.short	(.L_41 - .L_40)
.L_40:
        /*0270*/ 	.word	0x00000000


	//----- nvinfo : EIATTR_CBANK_PARAM_SIZE
	.align		4
.L_41:
        /*0274*/ 	.byte	0x03, 0x19
        /*0276*/ 	.short	0x0470


	//----- nvinfo : EIATTR_PARAM_CBANK
	.align		4
        /*0278*/ 	.byte	0x04, 0x0a
        /*027a*/ 	.short	(.L_43 - .L_42)
	.align		4
.L_42:
        /*027c*/ 	.word	index@(.nv.constant0._ZN7cutlass13device_kernelINS_4gemm6kernel13GemmUniversalIN4cute5tupleIJiiiiEEENS1_10collective13CollectiveMmaINS1_34MainloopSm90TmaGmmaWarpSpecializedILi4ENS5_IJNS4_1CILi1EEESB_SB_EEENS1_35KernelTmaWarpSpecializedCooperativeEEENS5_IJNSA_ILi128EEENSA_ILi256EEENSA_ILi32EEEEEENS_6half_tENS5_IJlSB_lEEESJ_SK_NS4_8TiledMMAINS4_8MMA_AtomIJNS4_4SM904GMMA26MMA_64x256x16_F32F16F16_SSILNSO_5MajorE0ELSQ_0ELNSO_7ScaleInE1ELSR_1EEEEEENS4_6LayoutINS5_IJNSA_ILi2EEESB_SB_EEENS5_IJSB_NSA_ILi0EEESX_EEEEENS5_IJNS4_10UnderscoreES10_S10_EEEEENS4_13SM90_TMA_LOADENS4_14ComposedLayoutINS4_7SwizzleILi2ELi4ELi3EEENS4_18smem_ptr_flag_bitsILi16EEENSU_INS5_IJNSA_ILi8EEESH_EEENS5_IJSH_SB_EEEEEEEvNS4_8identityES13_S1D_vS1E_EENS_8epilogue10collective6detail29Sm90TmaWarpSpecializedAdapterINS1H_15DefaultEpilogueISJ_SK_SK_NS1G_6thread17LinearCombinationISJ_Li1EffLNS1L_9ScaleType4KindE0ELNS_15FloatRoundStyleE2ESJ_EENS1_15EpilogueDefaultEEEEEvvEEEEvNT_6ParamsE)
        /*0280*/ 	.short	0x0210
        /*0282*/ 	.short	0x0470


	//----- nvinfo : EIATTR_SW_WAR
	.align		4
.L_43:
        /*0284*/ 	.byte	0x04, 0x36
        /*0286*/ 	.short	(.L_45 - .L_44)
.L_44:
        /*0288*/ 	.word	0x00000008
.L_45:


//--------------------- .nv.callgraph             --------------------------
	.section	.nv.callgraph,"",@"SHT_CUDA_CALLGRAPH"
	.align	4
	.sectionentsize	8
	.align		4
        /*0000*/ 	.word	0x00000000
	.align		4
        /*0004*/ 	.word	0xffffffff
	.align		4
        /*0008*/ 	.word	index@(_ZN7cutlass13device_kernelINS_4gemm6kernel13GemmUniversalIN4cute5tupleIJiiiiEEENS1_10collective13CollectiveMmaINS1_34MainloopSm90TmaGmmaWarpSpecializedILi4ENS5_IJNS4_1CILi1EEESB_SB_EEENS1_35KernelTmaWarpSpecializedCooperativeEEENS5_IJNSA_ILi128EEENSA_ILi256EEENSA_ILi32EEEEEENS_6half_tENS5_IJlSB_lEEESJ_SK_NS4_8TiledMMAINS4_8MMA_AtomIJNS4_4SM904GMMA26MMA_64x256x16_F32F16F16_SSILNSO_5MajorE0ELSQ_0ELNSO_7ScaleInE1ELSR_1EEEEEENS4_6LayoutINS5_IJNSA_ILi2EEESB_SB_EEENS5_IJSB_NSA_ILi0EEESX_EEEEENS5_IJNS4_10UnderscoreES10_S10_EEEEENS4_13SM90_TMA_LOADENS4_14ComposedLayoutINS4_7SwizzleILi2ELi4ELi3EEENS4_18smem_ptr_flag_bitsILi16EEENSU_INS5_IJNSA_ILi8EEESH_EEENS5_IJSH_SB_EEEEEEEvNS4_8identityES13_S1D_vS1E_EENS_8epilogue10collective6detail29Sm90TmaWarpSpecializedAdapterINS1H_15DefaultEpilogueISJ_SK_SK_NS1G_6thread17LinearCombinationISJ_Li1EffLNS1L_9ScaleType4KindE0ELNS_15FloatRoundStyleE2ESJ_EENS1_15EpilogueDefaultEEEEEvvEEEEvNT_6ParamsE)
	.align		4
        /*000c*/ 	.word	index@(__assertfail)
	.align		4
        /*0010*/ 	.word	0x00000000
	.align		4
        /*0014*/ 	.word	0xfffffffe
	.align		4
        /*0018*/ 	.word	0x00000000
	.align		4
        /*001c*/ 	.word	0xfffffffd
	.align		4
        /*0020*/ 	.word	0x00000000
	.align		4
        /*0024*/ 	.word	0xfffffffc


//--------------------- .nv.constant4             --------------------------
	.section	.nv.constant4,"a",@progbits
	.align	8
	.align		8
.nv.constant4:
        /*0000*/ 	.dword	__assertfail
	.align		8
        /*0008*/ 	.dword	__unnamed_1
	.align		8
        /*0010*/ 	.dword	_ZN40_INTERNAL_fa296f17_4_k_cu_43877594_207684cuda3std3__45__cpo5beginE
	.align		8
        /*0018*/ 	.dword	_ZN40_INTERNAL_fa296f17_4_k_cu_43877594_207684cuda3std3__45__cpo3endE
	.align		8
        /*0020*/ 	.dword	_ZN40_INTERNAL_fa296f17_4_k_cu_43877594_207684cuda3std3__45__cpo6cbeginE
	.align		8
        /*0028*/ 	.dword	_ZN40_INTERNAL_fa296f17_4_k_cu_43877594_207684cuda3std3__45__cpo4cendE
	.align		8
        /*0030*/ 	.dword	_ZN40_INTERNAL_fa296f17_4_k_cu_43877594_207684cuda3std3__442_GLOBAL__N__fa296f17_4_k_cu_43877594_207686ignoreE
	.align		8
        /*0038*/ 	.dword	_ZN40_INTERNAL_fa296f17_4_k_cu_43877594_207684cuda3std3__419piecewise_constructE
	.align		8
        /*0040*/ 	.dword	_ZN40_INTERNAL_fa296f17_4_k_cu_43877594_207684cuda3std3__48in_placeE
	.align		8
        /*0048*/ 	.dword	_ZN40_INTERNAL_fa296f17_4_k_cu_43877594_207684cuda3std6ranges3__45__cpo4swapE
	.align		8
        /*0050*/ 	.dword	_ZN40_INTERNAL_fa296f17_4_k_cu_43877594_207684cuda3std6ranges3__45__cpo9iter_moveE
	.align		8
        /*0058*/ 	.dword	_ZN40_INTERNAL_fa296f17_4_k_cu_43877594_207684cute7productE
	.align		8
        /*0060*/ 	.dword	_ZN40_INTERNAL_fa296f17_4_k_cu_43877594_207684cute1_E
	.align		8
        /*0068*/ 	.dword	$str$22
	.align		8
        /*0070*/ 	.dword	$str$23


//--------------------- .text._ZN7cutlass13device_kernelINS_4gemm6kernel13GemmUniversalIN4cute5tupleIJiiiiEEENS1_10collective13CollectiveMmaINS1_34MainloopSm90TmaGmmaWarpSpecializedILi4ENS5_IJNS4_1CILi1EEESB_SB_EEENS1_35KernelTmaWarpSpecializedCooperativeEEENS5_IJNSA_ILi128EEENSA_ILi256EEENSA_ILi32EEEEEENS_6half_tENS5_IJlSB_lEEESJ_SK_NS4_8TiledMMAINS4_8MMA_AtomIJNS4_4SM904GMMA26MMA_64x256x16_F32F16F16_SSILNSO_5MajorE0ELSQ_0ELNSO_7ScaleInE1ELSR_1EEEEEENS4_6LayoutINS5_IJNSA_ILi2EEESB_SB_EEENS5_IJSB_NSA_ILi0EEESX_EEEEENS5_IJNS4_10UnderscoreES10_S10_EEEEENS4_13SM90_TMA_LOADENS4_14ComposedLayoutINS4_7SwizzleILi2ELi4ELi3EEENS4_18smem_ptr_flag_bitsILi16EEENSU_INS5_IJNSA_ILi8EEESH_EEENS5_IJSH_SB_EEEEEEEvNS4_8identityES13_S1D_vS1E_EENS_8epilogue10collective6detail29Sm90TmaWarpSpecializedAdapterINS1H_15DefaultEpilogueISJ_SK_SK_NS1G_6thread17LinearCombinationISJ_Li1EffLNS1L_9ScaleType4KindE0ELNS_15FloatRoundStyleE2ESJ_EENS1_15EpilogueDefaultEEEEEvvEEEEvNT_6ParamsE --------------------------
	.section	.text._ZN7cutlass13device_kernelINS_4gemm6kernel13GemmUniversalIN4cute5tupleIJiiiiEEENS1_10collective13CollectiveMmaINS1_34MainloopSm90TmaGmmaWarpSpecializedILi4ENS5_IJNS4_1CILi1EEESB_SB_EEENS1_35KernelTmaWarpSpecializedCooperativeEEENS5_IJNSA_ILi128EEENSA_ILi256EEENSA_ILi32EEEEEENS_6half_tENS5_IJlSB_lEEESJ_SK_NS4_8TiledMMAINS4_8MMA_AtomIJNS4_4SM904GMMA26MMA_64x256x16_F32F16F16_SSILNSO_5MajorE0ELSQ_0ELNSO_7ScaleInE1ELSR_1EEEEEENS4_6LayoutINS5_IJNSA_ILi2EEESB_SB_EEENS5_IJSB_NSA_ILi0EEESX_EEEEENS5_IJNS4_10UnderscoreES10_S10_EEEEENS4_13SM90_TMA_LOADENS4_14ComposedLayoutINS4_7SwizzleILi2ELi4ELi3EEENS4_18smem_ptr_flag_bitsILi16EEENSU_INS5_IJNSA_ILi8EEESH_EEENS5_IJSH_SB_EEEEEEEvNS4_8identityES13_S1D_vS1E_EENS_8epilogue10collective6detail29Sm90TmaWarpSpecializedAdapterINS1H_15DefaultEpilogueISJ_SK_SK_NS1G_6thread17LinearCombinationISJ_Li1EffLNS1L_9ScaleType4KindE0ELNS_15FloatRoundStyleE2ESJ_EENS1_15EpilogueDefaultEEEEEvvEEEEvNT_6ParamsE,"ax",@progbits
	.align	128
.text._ZN7cutlass13device_kernelINS_4gemm6kernel13GemmUniversalIN4cute5tupleIJiiiiEEENS1_10collective13CollectiveMmaINS1_34MainloopSm90TmaGmmaWarpSpecializedILi4ENS5_IJNS4_1CILi1EEESB_SB_EEENS1_35KernelTmaWarpSpecializedCooperativeEEENS5_IJNSA_ILi128EEENSA_ILi256EEENSA_ILi32EEEEEENS_6half_tENS5_IJlSB_lEEESJ_SK_NS4_8TiledMMAINS4_8MMA_AtomIJNS4_4SM904GMMA26MMA_64x256x16_F32F16F16_SSILNSO_5MajorE0ELSQ_0ELNSO_7ScaleInE1ELSR_1EEEEEENS4_6LayoutINS5_IJNSA_ILi2EEESB_SB_EEENS5_IJSB_NSA_ILi0EEESX_EEEEENS5_IJNS4_10UnderscoreES10_S10_EEEEENS4_13SM90_TMA_LOADENS4_14ComposedLayoutINS4_7SwizzleILi2ELi4ELi3EEENS4_18smem_ptr_flag_bitsILi16EEENSU_INS5_IJNSA_ILi8EEESH_EEENS5_IJSH_SB_EEEEEEEvNS4_8identityES13_S1D_vS1E_EENS_8epilogue10collective6detail29Sm90TmaWarpSpecializedAdapterINS1H_15DefaultEpilogueISJ_SK_SK_NS1G_6thread17LinearCombinationISJ_Li1EffLNS1L_9ScaleType4KindE0ELNS_15FloatRoundStyleE2ESJ_EENS1_15EpilogueDefaultEEEEEvvEEEEvNT_6ParamsE:
        .type           _ZN7cutlass13device_kernelINS_4gemm6kernel13GemmUniversalIN4cute5tupleIJiiiiEEENS1_10collective13CollectiveMmaINS1_34MainloopSm90TmaGmmaWarpSpecializedILi4ENS5_IJNS4_1CILi1EEESB_SB_EEENS1_35KernelTmaWarpSpecializedCooperativeEEENS5_IJNSA_ILi128EEENSA_ILi256EEENSA_ILi32EEEEEENS_6half_tENS5_IJlSB_lEEESJ_SK_NS4_8TiledMMAINS4_8MMA_AtomIJNS4_4SM904GMMA26MMA_64x256x16_F32F16F16_SSILNSO_5MajorE0ELSQ_0ELNSO_7ScaleInE1ELSR_1EEEEEENS4_6LayoutINS5_IJNSA_ILi2EEESB_SB_EEENS5_IJSB_NSA_ILi0EEESX_EEEEENS5_IJNS4_10UnderscoreES10_S10_EEEEENS4_13SM90_TMA_LOADENS4_14ComposedLayoutINS4_7SwizzleILi2ELi4ELi3EEENS4_18smem_ptr_flag_bitsILi16EEENSU_INS5_IJNSA_ILi8EEESH_EEENS5_IJSH_SB_EEEEEEEvNS4_8identityES13_S1D_vS1E_EENS_8epilogue10collective6detail29Sm90TmaWarpSpecializedAdapterINS1H_15DefaultEpilogueISJ_SK_SK_NS1G_6thread17LinearCombinationISJ_Li1EffLNS1L_9ScaleType4KindE0ELNS_15FloatRoundStyleE2ESJ_EENS1_15EpilogueDefaultEEEEEvvEEEEvNT_6ParamsE,@function
        .size           _ZN7cutlass13device_kernelINS_4gemm6kernel13GemmUniversalIN4cute5tupleIJiiiiEEENS1_10collective13CollectiveMmaINS1_34MainloopSm90TmaGmmaWarpSpecializedILi4ENS5_IJNS4_1CILi1EEESB_SB_EEENS1_35KernelTmaWarpSpecializedCooperativeEEENS5_IJNSA_ILi128EEENSA_ILi256EEENSA_ILi32EEEEEENS_6half_tENS5_IJlSB_lEEESJ_SK_NS4_8TiledMMAINS4_8MMA_AtomIJNS4_4SM904GMMA26MMA_64x256x16_F32F16F16_SSILNSO_5MajorE0ELSQ_0ELNSO_7ScaleInE1ELSR_1EEEEEENS4_6LayoutINS5_IJNSA_ILi2EEESB_SB_EEENS5_IJSB_NSA_ILi0EEESX_EEEEENS5_IJNS4_10UnderscoreES10_S10_EEEEENS4_13SM90_TMA_LOADENS4_14ComposedLayoutINS4_7SwizzleILi2ELi4ELi3EEENS4_18smem_ptr_flag_bitsILi16EEENSU_INS5_IJNSA_ILi8EEESH_EEENS5_IJSH_SB_EEEEEEEvNS4_8identityES13_S1D_vS1E_EENS_8epilogue10collective6detail29Sm90TmaWarpSpecializedAdapterINS1H_15DefaultEpilogueISJ_SK_SK_NS1G_6thread17LinearCombinationISJ_Li1EffLNS1L_9ScaleType4KindE0ELNS_15FloatRoundStyleE2ESJ_EENS1_15EpilogueDefaultEEEEEvvEEEEvNT_6ParamsE,(.L_x_322 - _ZN7cutlass13device_kernelINS_4gemm6kernel13GemmUniversalIN4cute5tupleIJiiiiEEENS1_10collective13CollectiveMmaINS1_34MainloopSm90TmaGmmaWarpSpecializedILi4ENS5_IJNS4_1CILi1EEESB_SB_EEENS1_35KernelTmaWarpSpecializedCooperativeEEENS5_IJNSA_ILi128EEENSA_ILi256EEENSA_ILi32EEEEEENS_6half_tENS5_IJlSB_lEEESJ_SK_NS4_8TiledMMAINS4_8MMA_AtomIJNS4_4SM904GMMA26MMA_64x256x16_F32F16F16_SSILNSO_5MajorE0ELSQ_0ELNSO_7ScaleInE1ELSR_1EEEEEENS4_6LayoutINS5_IJNSA_ILi2EEESB_SB_EEENS5_IJSB_NSA_ILi0EEESX_EEEEENS5_IJNS4_10UnderscoreES10_S10_EEEEENS4_13SM90_TMA_LOADENS4_14ComposedLayoutINS4_7SwizzleILi2ELi4ELi3EEENS4_18smem_ptr_flag_bitsILi16EEENSU_INS5_IJNSA_ILi8EEESH_EEENS5_IJSH_SB_EEEEEEEvNS4_8identityES13_S1D_vS1E_EENS_8epilogue10collective6detail29Sm90TmaWarpSpecializedAdapterINS1H_15DefaultEpilogueISJ_SK_SK_NS1G_6thread17LinearCombinationISJ_Li1EffLNS1L_9ScaleType4KindE0ELNS_15FloatRoundStyleE2ESJ_EENS1_15EpilogueDefaultEEEEEvvEEEEvNT_6ParamsE)
        .other          _ZN7cutlass13device_kernelINS_4gemm6kernel13GemmUniversalIN4cute5tupleIJiiiiEEENS1_10collective13CollectiveMmaINS1_34MainloopSm90TmaGmmaWarpSpecializedILi4ENS5_IJNS4_1CILi1EEESB_SB_EEENS1_35KernelTmaWarpSpecializedCooperativeEEENS5_IJNSA_ILi128EEENSA_ILi256EEENSA_ILi32EEEEEENS_6half_tENS5_IJlSB_lEEESJ_SK_NS4_8TiledMMAINS4_8MMA_AtomIJNS4_4SM904GMMA26MMA_64x256x16_F32F16F16_SSILNSO_5MajorE0ELSQ_0ELNSO_7ScaleInE1ELSR_1EEEEEENS4_6LayoutINS5_IJNSA_ILi2EEESB_SB_EEENS5_IJSB_NSA_ILi0EEESX_EEEEENS5_IJNS4_10UnderscoreES10_S10_EEEEENS4_13SM90_TMA_LOADENS4_14ComposedLayoutINS4_7SwizzleILi2ELi4ELi3EEENS4_18smem_ptr_flag_bitsILi16EEENSU_INS5_IJNSA_ILi8EEESH_EEENS5_IJSH_SB_EEEEEEEvNS4_8identityES13_S1D_vS1E_EENS_8epilogue10collective6detail29Sm90TmaWarpSpecializedAdapterINS1H_15DefaultEpilogueISJ_SK_SK_NS1G_6thread17LinearCombinationISJ_Li1EffLNS1L_9ScaleType4KindE0ELNS_15FloatRoundStyleE2ESJ_EENS1_15EpilogueDefaultEEEEEvvEEEEvNT_6ParamsE,@"STO_CUDA_ENTRY STV_DEFAULT"
_ZN7cutlass13device_kernelINS_4gemm6kernel13GemmUniversalIN4cute5tupleIJiiiiEEENS1_10collective13CollectiveMmaINS1_34MainloopSm90TmaGmmaWarpSpecializedILi4ENS5_IJNS4_1CILi1EEESB_SB_EEENS1_35KernelTmaWarpSpecializedCooperativeEEENS5_IJNSA_ILi128EEENSA_ILi256EEENSA_ILi32EEEEEENS_6half_tENS5_IJlSB_lEEESJ_SK_NS4_8TiledMMAINS4_8MMA_AtomIJNS4_4SM904GMMA26MMA_64x256x16_F32F16F16_SSILNSO_5MajorE0ELSQ_0ELNSO_7ScaleInE1ELSR_1EEEEEENS4_6LayoutINS5_IJNSA_ILi2EEESB_SB_EEENS5_IJSB_NSA_ILi0EEESX_EEEEENS5_IJNS4_10UnderscoreES10_S10_EEEEENS4_13SM90_TMA_LOADENS4_14ComposedLayoutINS4_7SwizzleILi2ELi4ELi3EEENS4_18smem_ptr_flag_bitsILi16EEENSU_INS5_IJNSA_ILi8EEESH_EEENS5_IJSH_SB_EEEEEEEvNS4_8identityES13_S1D_vS1E_EENS_8epilogue10collective6detail29Sm90TmaWarpSpecializedAdapterINS1H_15DefaultEpilogueISJ_SK_SK_NS1G_6thread17LinearCombinationISJ_Li1EffLNS1L_9ScaleType4KindE0ELNS_15FloatRoundStyleE2ESJ_EENS1_15EpilogueDefaultEEEEEvvEEEEvNT_6ParamsE:
[----:B------:R-:W0:Y:S01]  /*0000*/  LDC R1, c[0x0][0x28] ;  /* 0x00000a00ff017b82 */ /* 0x000e220000000800 */
[----:B------:R-:W1:Y:S01]  /*0010*/  S2R R18, SR_TID.X ;  /* 0x0000000000127919 */ /* 0x000e620000002100 */
[----:B------:R-:W-:Y:S01]  /*0020*/  ELECT P0, URZ, PT ;  /* 0x00000000003f782f */ /* 0x000fe20003800000 */
[----:B------:R-:W-:Y:S01]  /*0030*/  BSSY B0, `(.L_x_0) ;  /* 0x000000f000007945 */ /* 0x000fe20003800000 */
[--C-:B-1----:R-:W-:Y:S02]  /*0040*/  SHF.R.U32.HI R0, RZ, 0x5, R18.reuse ;  /* 0x00000005ff007819 */ /* 0x102fe40000011612 */
[----:B------:R-:W-:-:S03]  /*0050*/  SHF.R.U32.HI R22, RZ, 0x7, R18 ;  /* 0x00000007ff167819 */ /* 0x000fc60000011612 */
[----:B------:R-:W1:Y:S04]  /*0060*/  SHFL.IDX PT, R5, R0, RZ, 0x1f ;  /* 0x00001fff00057589 */ /* 0x000e6800000e0000 */
[----:B------:R2:W3:Y:S01]  /*0070*/  SHFL.IDX PT, R8, R22, RZ, 0x1f ;  /* 0x00001fff16087589 */ /* 0x0004e200000e0000 */
[----:B-1----:R-:W-:-:S13]  /*0080*/  ISETP.NE.OR P0, PT, R5, RZ, !P0 ;  /* 0x000000ff0500720c */ /* 0x002fda0004705670 */
[----:B0-23--:R-:W-:Y:S05]  /*0090*/  @P0 BRA `(.L_x_1) ;  /* 0x0000000000200947 */ /* 0x00dfea0003800000 */
[----:B------:R-:W-:Y:S02]  /*00a0*/  ULDC.64 UR4, c[0x0][0x198] ;  /* 0x0000660000047ab9 */ /* 0x000fe40000000a00 */
[----:B------:R-:W-:Y:S02]  /*00b0*/  UIADD3 UR6, UP0, UR4, 0xf0, URZ ;  /* 0x000000f004067890 */ /* 0x000fe4000ff1e03f */
[----:B------:R-:W-:Y:S02]  /*00c0*/  UIADD3 UR4, UP1, UR4, 0x1f0, URZ ;  /* 0x000001f004047890 */ /* 0x000fe4000ff3e03f */
[----:B------:R-:W-:Y:S02]  /*00d0*/  UIADD3.X UR7, URZ, UR5, URZ, UP0, !UPT ;  /* 0x000000053f077290 */ /* 0x000fe400087fe43f */
[----:B------:R-:W-:-:S07]  /*00e0*/  UIADD3.X UR5, URZ, UR5, URZ, UP1, !UPT ;  /* 0x000000053f057290 */ /* 0x000fce0008ffe43f */
[----:B------:R0:W-:Y:S02]  /*00f0*/  UTMACCTL.PF [UR6] ;  /* 0x00000000060079b9 */ /* 0x0001e40008040000 */
[----:B------:R0:W-:Y:S02]  /*0100*/  UTMACCTL.PF [UR4] ;  /* 0x00000000040079b9 */ /* 0x0001e40008040000 */
[----:B0-----:R-:W-:Y:S01]  /*0110*/  NOP ;  /* 0x0000000000007918 */ /* 0x001fe20000000000 */
.L_x_1:
[----:B------:R-:W-:Y:S05]  /*0120*/  BSYNC B0 ;  /* 0x0000000000007941 */ /* 0x000fea0003800000 */
.L_x_0:
[----:B------:R-:W0:Y:S02]  /*0130*/  SHFL.IDX PT, R2, R0, RZ, 0x1f ;  /* 0x00001fff00027589 */ /* 0x000e2400000e0000 */
[----:B0-----:R-:W-:-:S13]  /*0140*/  ISETP.NE.AND P0, PT, R2, RZ, PT ;  /* 0x000000ff0200720c */ /* 0x001fda0003f05270 */
[----:B------:R-:W-:Y:S05]  /*0150*/  @P0 BRA `(.L_x_2) ;  /* 0x0000000000580947 */ /* 0x000fea0003800000 */
[----:B------:R-:W0:Y:S01]  /*0160*/  S2UR UR8, SR_CgaCtaId ;  /* 0x00000000000879c3 */ /* 0x000e220000008800 */
[----:B------:R-:W-:Y:S01]  /*0170*/  UMOV UR4, 0x400 ;  /* 0x0000040000047882 */ /* 0x000fe20000000000 */
[----:B------:R-:W-:Y:S01]  /*0180*/  UMOV UR5, 0x1 ;  /* 0x0000000100057882 */ /* 0x000fe20000000000 */
[----:B------:R-:W-:Y:S01]  /*0190*/  UMOV UR6, 0x100 ;  /* 0x0000010000067882 */ /* 0x000fe20000000000 */
[----:B------:R-:W-:Y:S01]  /*01a0*/  ELECT P0, URZ, PT ;  /* 0x00000000003f782f */ /* 0x000fe20003800000 */
[----:B------:R-:W-:-:S04]  /*01b0*/  UIADD3 UR6, -UR6, 0x100000, URZ ;  /* 0x0010000006067890 */ /* 0x000fc8000fffe13f */
[----:B------:R-:W-:Y:S02]  /*01c0*/  USHF.L.U32 UR7, UR6, 0xb, URZ ;  /* 0x0000000b06077899 */ /* 0x000fe4000800063f */
[----:B------:R-:W-:Y:S02]  /*01d0*/  USHF.L.U32 UR6, UR6, 0x1, URZ ;  /* 0x0000000106067899 */ /* 0x000fe4000800063f */
[----:B0-----:R-:W-:Y:S02]  /*01e0*/  ULEA UR8, UR8, UR4, 0x18 ;  /* 0x0000000408087291 */ /* 0x001fe4000f8ec03f */
[----:B------:R-:W-:-:S04]  /*01f0*/  UIADD3 UR4, -UR5, 0x100000, URZ ;  /* 0x0010000005047890 */ /* 0x000fc8000fffe13f */
[----:B------:R-:W-:Y:S02]  /*0200*/  USHF.L.U32 UR5, UR4, 0xb, URZ ;  /* 0x0000000b04057899 */ /* 0x000fe4000800063f */
[----:B------:R-:W-:Y:S01]  /*0210*/  USHF.L.U32 UR4, UR4, 0x1, URZ ;  /* 0x0000000104047899 */ /* 0x000fe2000800063f */
[----:B------:R-:W0:Y:S11]  /*0220*/  FENCE.VIEW.ASYNC.S ;  /* 0x00000000000073c6 */ /* 0x000e360000000000 */
[----:B0-----:R0:W1:Y:S01]  /*0230*/  SYNCS.EXCH.64 URZ, [UR8], UR4 ;  /* 0x00000004083f75b2 */ /* 0x0010620008000100 */
[----:B------:R0:W2:Y:S01]  /*0240*/  SYNCS.EXCH.64 URZ, [UR8+0x20], UR6 ;  /* 0x00002006083f75b2 */ /* 0x0000a20008000100 */
[----:B------:R0:W3:Y:S01]  /*0250*/  SYNCS.EXCH.64 URZ, [UR8+0x8], UR4 ;  /* 0x00000804083f75b2 */ /* 0x0000e20008000100 */
[----:B------:R0:W4:Y:S01]  /*0260*/  SYNCS.EXCH.64 URZ, [UR8+0x28], UR6 ;  /* 0x00002806083f75b2 */ /* 0x0001220008000100 */
[----:B------:R0:W0:Y:S01]  /*0270*/  SYNCS.EXCH.64 URZ, [UR8+0x10], UR4 ;  /* 0x00001004083f75b2 */ /* 0x0000220008000100 */
[----:B------:R0:W0:Y:S01]  /*0280*/  SYNCS.EXCH.64 URZ, [UR8+0x30], UR6 ;  /* 0x00003006083f75b2 */ /* 0x0000220008000100 */
[----:B------:R0:W0:Y:S01]  /*0290*/  SYNCS.EXCH.64 URZ, [UR8+0x18], UR4 ;  /* 0x00001804083f75b2 */ /* 0x0000220008000100 */
[----:B------:R0:W0:Y:S01]  /*02a0*/  SYNCS.EXCH.64 URZ, [UR8+0x38], UR6 ;  /* 0x00003806083f75b2 */ /* 0x0000220008000100 */
[----:B------:R-:W-:Y:S01]  /*02b0*/  NOP ;  /* 0x0000000000007918 */ /* 0x000fe20000000000 */
.L_x_2:
[----:B------:R-:W5:Y:S01]  /*02c0*/  SHFL.IDX PT, R0, R0, RZ, 0x1f ;  /* 0x00001fff00007589 */ /* 0x000f6200000e0000 */
[----:B------:R-:W-:Y:S01]  /*02d0*/  ELECT P0, URZ, PT ;  /* 0x00000000003f782f */ /* 0x000fe20003800000 */
[----:B------:R-:W1:Y:S01]  /*02e0*/  LDC R2, c[0x0][0x65c] ;  /* 0x00019700ff027b82 */ /* 0x000e620000000800 */
[----:B------:R-:W-:Y:S01]  /*02f0*/  SHF.R.S32.HI R6, RZ, 0x1f, R5 ;  /* 0x0000001fff067819 */ /* 0x000fe20000011405 */
[----:B------:R-:W2:Y:S01]  /*0300*/  S2R R3, SR_CTAID.Y ;  /* 0x0000000000037919 */ /* 0x000ea20000002600 */
[----:B0-----:R-:W-:Y:S01]  /*0310*/  UMOV UR4, 0x20 ;  /* 0x0000002000047882 */ /* 0x001fe20000000000 */
[----:B------:R-:W-:Y:S01]  /*0320*/  ISETP.NE.AND P2, PT, R8, RZ, PT ;  /* 0x000000ff0800720c */ /* 0x000fe20003f45270 */
[----:B------:R-:W-:Y:S01]  /*0330*/  NOP ;  /* 0x0000000000007918 */ /* 0x000fe20000000000 */
[----:B------:R-:W0:Y:S01]  /*0340*/  S2R R4, SR_CTAID.X ;  /* 0x0000000000047919 */ /* 0x000e220000002500 */
[----:B------:R-:W-:Y:S01]  /*0350*/  LEA.HI R6, R6, R5, RZ, 0x2 ;  /* 0x0000000506067211 */ /* 0x000fe200078f10ff */
[----:B------:R-:W-:Y:S01]  /*0360*/  NOP ;  /* 0x0000000000007918 */ /* 0x000fe20000000000 */
[----:B-----5:R-:W-:-:S02]  /*0370*/  ISETP.NE.OR P0, PT, R0, RZ, !P0 ;  /* 0x000000ff0000720c */ /* 0x020fc40004705670 */
[----:B-1----:R-:W-:-:S04]  /*0380*/  ISETP.NE.AND P3, PT, R2, 0x1, PT ;  /* 0x000000010200780c */ /* 0x002fc80003f65270 */
[----:B------:R-:W-:Y:S02]  /*0390*/  P2R R0, PR, RZ, 0x8 ;  /* 0x00000008ff007803 */ /* 0x000fe40000000000 */
[----:B------:R-:W-:-:S05]  /*03a0*/  LOP3.LUT R0, R6, 0xfffffffc, RZ, 0xc0, !PT ;  /* 0xfffffffc06007812 */ /* 0x000fca00078ec0ff */
[----:B------:R-:W-:Y:S01]  /*03b0*/  VOTEU.ALL UP0, P0 ;  /* 0x00000000003f7886 */ /* 0x000fe20000000000 */
[----:B------:R-:W-:Y:S01]  /*03c0*/  IMAD.IADD R0, R5, 0x1, -R0 ;  /* 0x0000000105007824 */ /* 0x000fe200078e0a00 */
[----:B------:R-:W0:Y:S01]  /*03d0*/  @P3 LDC R17, c[0x0][0x10] ;  /* 0x00000400ff113b82 */ /* 0x000e220000000800 */
[----:B------:R-:W-:Y:S01]  /*03e0*/  VOTEU.ALL UP1, P0 ;  /* 0x00000000003f7886 */ /* 0x000fe20000020000 */
[----:B--2---:R-:W-:Y:S01]  /*03f0*/  @P3 IMAD.MOV.U32 R6, RZ, RZ, R3 ;  /* 0x000000ffff063224 */ /* 0x004fe200078e0003 */
[----:B------:R-:W-:Y:S01]  /*0400*/  @!UP0 UMOV UR6, 0x400 ;  /* 0x0000040000068882 */ /* 0x000fe20000000000 */
[----:B------:R-:W-:-:S04]  /*0410*/  @!UP0 UIADD3 UR4, -UR4, 0x100000, URZ ;  /* 0x0010000004048890 */ /* 0x000fc8000fffe13f */
[----:B------:R-:W-:Y:S02]  /*0420*/  @!UP0 USHF.L.U32 UR5, UR4, 0xb, URZ ;  /* 0x0000000b04058899 */ /* 0x000fe4000800063f */
[----:B------:R-:W-:Y:S01]  /*0430*/  @!UP0 USHF.L.U32 UR4, UR4, 0x1, URZ ;  /* 0x0000000104048899 */ /* 0x000fe2000800063f */
[----:B------:R-:W-:Y:S02]  /*0440*/  @P3 IMAD.MOV.U32 R7, RZ, RZ, RZ ;  /* 0x000000ffff073224 */ /* 0x000fe400078e00ff */
[----:B------:R-:W-:Y:S01]  /*0450*/  IMAD.MOV.U32 R5, RZ, RZ, RZ ;  /* 0x000000ffff057224 */ /* 0x000fe200078e00ff */
[----:B------:R-:W1:Y:S01]  /*0460*/  @!UP0 S2UR UR7, SR_CgaCtaId ;  /* 0x00000000000789c3 */ /* 0x000e620000008800 */
[----:B------:R-:W-:-:S07]  /*0470*/  @P3 IMAD.MOV.U32 R11, RZ, RZ, RZ ;  /* 0x000000ffff0b3224 */ /* 0x000fce00078e00ff */
[----:B------:R-:W2:Y:S01]  /*0480*/  @!P3 LDC R9, c[0x0][0xc] ;  /* 0x00000300ff09bb82 */ /* 0x000ea20000000800 */
[----:B0-----:R-:W-:-:S04]  /*0490*/  @P3 IMAD.WIDE.U32 R16, R4, R17, R6 ;  /* 0x0000001104103225 */ /* 0x001fc800078e0006 */
[----:B------:R-:W-:Y:S01]  /*04a0*/  @P3 IMAD.IADD R17, R17, 0x1, R11 ;  /* 0x0000000111113824 */ /* 0x000fe200078e020b */
[----:B-1----:R-:W-:Y:S01]  /*04b0*/  @!UP0 ULEA UR6, UR7, UR6, 0x18 ;  /* 0x0000000607068291 */ /* 0x002fe2000f8ec03f */
[----:B------:R-:W-:Y:S01]  /*04c0*/  VOTEU.ALL UP0, P0 ;  /* 0x00000000003f7886 */ /* 0x000fe20000000000 */
[----:B------:R-:W-:-:S04]  /*04d0*/  ISETP.NE.AND P0, PT, R0, 0x3, PT ;  /* 0x000000030000780c */ /* 0x000fc80003f05270 */
[----:B------:R-:W-:Y:S01]  /*04e0*/  ISETP.EQ.OR P0, PT, R0, RZ, !P0 ;  /* 0x000000ff0000720c */ /* 0x000fe20004702670 */
[----:B--2---:R-:W-:-:S03]  /*04f0*/  @!P3 IMAD.WIDE.U32 R6, R9, R3, R4 ;  /* 0x000000030906b225 */ /* 0x004fc600078e0004 */
[C---:B------:R-:W-:Y:S01]  /*0500*/  ISETP.EQ.AND P0, PT, R8.reuse, RZ, P0 ;  /* 0x000000ff0800720c */ /* 0x040fe20000702270 */
[----:B------:R-:W-:Y:S01]  /*0510*/  VIADD R8, R8, 0xffffffff ;  /* 0xffffffff08087836 */ /* 0x000fe20000000000 */
[----:B------:R-:W0:Y:S02]  /*0520*/  FENCE.VIEW.ASYNC.S ;  /* 0x00000000000073c6 */ /* 0x000e240000000000 */
[----:B0-----:R0:W3:Y:S01]  /*0530*/  @!UP0 SYNCS.EXCH.64 URZ, [UR6+0x50], UR4 ;  /* 0x00005004063f85b2 */ /* 0x0010e20008000100 */
[----:B------:R-:W-:Y:S01]  /*0540*/  @!P3 IMAD.MOV.U32 R16, RZ, RZ, R6 ;  /* 0x000000ffff10b224 */ /* 0x000fe200078e0006 */
[----:B------:R-:W-:Y:S01]  /*0550*/  SEL R19, RZ, 0x1, !P0 ;  /* 0x00000001ff137807 */ /* 0x000fe20004000000 */
[----:B------:R-:W-:Y:S01]  /*0560*/  @!P3 IMAD.MOV.U32 R17, RZ, RZ, R7 ;  /* 0x000000ffff11b224 */ /* 0x000fe200078e0007 */
[----:B------:R-:W-:-:S04]  /*0570*/  ISETP.GE.U32.AND P1, PT, R8, 0x2, PT ;  /* 0x000000020800780c */ /* 0x000fc80003f26070 */
[----:B------:R-:W-:Y:S01]  /*0580*/  SEL R19, R19, 0x2, P1 ;  /* 0x0000000213137807 */ /* 0x000fe20000800000 */
[----:B------:R0:W3:Y:S01]  /*0590*/  @!UP1 SYNCS.EXCH.64 URZ, [UR6+0x58], UR4 ;  /* 0x00005804063f95b2 */ /* 0x0000e20008000100 */
[----:B------:R-:W-:Y:S01]  /*05a0*/  NOP ;  /* 0x0000000000007918 */ /* 0x000fe20000000000 */
[----:B---34-:R-:W-:Y:S06]  /*05b0*/  BAR.SYNC.DEFER_BLOCKING 0x0 ;  /* 0x0000000000007b1d */ /* 0x018fec0000010000 */
[----:B------:R-:W-:Y:S05]  /*05c0*/  @!P2 BRA `(.L_x_3) ;  /* 0x0000009400d8a947 */ /* 0x000fea0003800000 */
[----:B------:R-:W-:-:S13]  /*05d0*/  ISETP.GT.U32.AND P0, PT, R8, 0x1, PT ;  /* 0x000000010800780c */ /* 0x000fda0003f04070 */
[----:B0-----:R-:W-:Y:S05]  /*05e0*/  @P0 EXIT ;  /* 0x000000000000094d */ /* 0x001fea0003800000 */
[----:B------:R-:W-:Y:S01]  /*05f0*/  ULDC.64 UR4, c[0x0][0x650] ;  /* 0x0001940000047ab9 */ /* 0x000fe20000000a00 */
[----:B------:R-:W-:Y:S01]  /*0600*/  PRMT R0, RZ, 0x7610, R0 ;  /* 0x00007610ff007816 */ /* 0x000fe20000000000 */
[----:B------:R-:W-:Y:S01]  /*0610*/  IMAD.MOV.U32 R153, RZ, RZ, -0x1 ;  /* 0xffffffffff997424 */ /* 0x000fe200078e00ff */
[----:B------:R-:W-:Y:S01]  /*0620*/  ISETP.GE.U32.AND P0, PT, R16, UR4, PT ;  /* 0x0000000410007c0c */ /* 0x000fe2000bf06070 */
[----:B------:R-:W-:Y:S02]  /*0630*/  IMAD.MOV.U32 R152, RZ, RZ, -0x1 ;  /* 0xffffffffff987424 */ /* 0x000fe400078e00ff */
[----:B------:R-:W-:Y:S01]  /*0640*/  IMAD.MOV.U32 R23, RZ, RZ, -0x1 ;  /* 0xffffffffff177424 */ /* 0x000fe200078e00ff */
[----:B------:R-:W-:-:S13]  /*0650*/  ISETP.GE.U32.AND.EX P0, PT, R17, UR5, PT, P0 ;  /* 0x0000000511007c0c */ /* 0x000fda000bf06100 */
[----:B------:R-:W-:Y:S05]  /*0660*/  @P0 BRA `(.L_x_4) ;  /* 0x0000000400540947 */ /* 0x000fea0003800000 */
[----:B------:R-:W0:Y:S01]  /*0670*/  LDC.64 R14, c[0x0][0x628] ;  /* 0x00018a00ff0e7b82 */ /* 0x000e220000000a00 */
[----:B------:R-:W-:Y:S02]  /*0680*/  IMAD.MOV.U32 R6, RZ, RZ, R16 ;  /* 0x000000ffff067224 */ /* 0x000fe400078e0010 */
[----:B------:R-:W-:-:S05]  /*0690*/  IMAD.MOV.U32 R7, RZ, RZ, R17 ;  /* 0x000000ffff077224 */ /* 0x000fca00078e0011 */
[----:B------:R-:W1:Y:S08]  /*06a0*/  LDC R0, c[0x0][0x630] ;  /* 0x00018c00ff007b82 */ /* 0x000e700000000800 */
[----:B------:R-:W2:Y:S01]  /*06b0*/  LDC.64 R20, c[0x0][0x620] ;  /* 0x00018800ff147b82 */ /* 0x000ea20000000a00 */
[----:B0-----:R-:W-:-:S04]  /*06c0*/  ISETP.NE.U32.AND P0, PT, R14, RZ, PT ;  /* 0x000000ff0e00720c */ /* 0x001fc80003f05070 */
[----:B------:R-:W-:-:S13]  /*06d0*/  ISETP.NE.AND.EX P0, PT, R15, RZ, PT, P0 ;  /* 0x000000ff0f00720c */ /* 0x000fda0003f05300 */
[----:B-12---:R-:W-:Y:S05]  /*06e0*/  @!P0 BRA `(.L_x_5) ;  /* 0x0000000000288947 */ /* 0x006fea0003800000 */
[----:B------:R-:W0:Y:S02]  /*06f0*/  LDC R11, c[0x0][0x634] ;  /* 0x00018d00ff0b7b82 */ /* 0x000e240000000800 */
[----:B0-----:R-:W-:-:S05]  /*0700*/  IADD3 R11, P0, R16, R11, RZ ;  /* 0x0000000b100b7210 */ /* 0x001fca0007f1e0ff */
[----:B------:R-:W-:-:S04]  /*0710*/  IMAD.X R13, RZ, RZ, R17, P0 ;  /* 0x000000ffff0d7224 */ /* 0x000fc800000e0611 */
[----:B------:R-:W-:-:S04]  /*0720*/  IMAD.WIDE.U32 R6, R13, R14, RZ ;  /* 0x0000000e0d067225 */ /* 0x000fc800078e00ff */
[----:B------:R-:W-:-:S04]  /*0730*/  IMAD.WIDE.U32 R8, P0, R11, R15, R6 ;  /* 0x0000000f0b087225 */ /* 0x000fc80007800006 */
[----:B------:R-:W-:-:S04]  /*0740*/  IMAD.WIDE.U32 R6, R11, R14, RZ ;  /* 0x0000000e0b067225 */ /* 0x000fc800078e00ff */
[----:B------:R-:W-:Y:S01]  /*0750*/  IMAD.X R11, RZ, RZ, RZ, P0 ;  /* 0x000000ffff0b7224 */ /* 0x000fe200000e06ff */
[----:B------:R-:W-:Y:S01]  /*0760*/  IADD3 RZ, P0, R7, R8, RZ ;  /* 0x0000000807ff7210 */ /* 0x000fe20007f1e0ff */
[----:B------:R-:W-:-:S04]  /*0770*/  IMAD.MOV.U32 R10, RZ, RZ, R9 ;  /* 0x000000ffff0a7224 */ /* 0x000fc800078e0009 */
[----:B------:R-:W-:-:S08]  /*0780*/  IMAD.WIDE.U32.X R6, R13, R15, R10, P0 ;  /* 0x0000000f0d067225 */ /* 0x000fd000000e040a */
.L_x_5:
[-CC-:B------:R-:W-:Y:S01]  /*0790*/  SHF.R.U64 R23, R6, R0.reuse, R7.reuse ;  /* 0x0000000006177219 */ /* 0x180fe20000001207 */
[----:B------:R-:W0:Y:S01]  /*07a0*/  LDC R10, c[0x0][0x618] ;  /* 0x00018600ff0a7b82 */ /* 0x000e220000000800 */
[----:B------:R-:W-:Y:S01]  /*07b0*/  SHF.R.U32.HI R5, RZ, R0, R7 ;  /* 0x00000000ff057219 */ /* 0x000fe20000011607 */
[----:B------:R-:W-:Y:S01]  /*07c0*/  ULDC UR4, c[0x0][0x150] ;  /* 0x0000540000047ab9 */ /* 0x000fe20000000800 */
[----:B------:R-:W-:Y:S02]  /*07d0*/  IADD3 R9, P0, RZ, -R23, RZ ;  /* 0x80000017ff097210 */ /* 0x000fe40007f1e0ff */
[----:B------:R-:W-:-:S03]  /*07e0*/  I2FP.F32.U32 R0, R4 ;  /* 0x0000000400007245 */ /* 0x000fc60000201000 */
[----:B------:R-:W1:Y:S01]  /*07f0*/  LDC.64 R28, c[0x0][0x640] ;  /* 0x00019000ff1c7b82 */ /* 0x000e620000000a00 */
[----:B------:R-:W-:Y:S02]  /*0800*/  IMAD.X R11, RZ, RZ, ~R5, P0 ;  /* 0x000000ffff0b7224 */ /* 0x000fe400000e0e05 */
[----:B------:R-:W-:Y:S01]  /*0810*/  FMUL R0, R0, UR4 ;  /* 0x0000000400007c20 */ /* 0x000fe20008400000 */
[----:B------:R-:W-:Y:S01]  /*0820*/  IMAD.WIDE.U32 R6, R9, R20, R16 ;  /* 0x0000001409067225 */ /* 0x000fe200078e0010 */
[----:B------:R-:W-:-:S03]  /*0830*/  ULDC UR4, c[0x0][0x154] ;  /* 0x0000550000047ab9 */ /* 0x000fc60000000800 */
[----:B------:R-:W-:Y:S01]  /*0840*/  IMAD R8, R11, R20, RZ ;  /* 0x000000140b087224 */ /* 0x000fe200078e02ff */
[----:B------:R-:W2:Y:S01]  /*0850*/  LDC R5, c[0x0][0x144] ;  /* 0x00005100ff057b82 */ /* 0x000ea20000000800 */
[----:B------:R-:W3:Y:S02]  /*0860*/  F2I.U32.TRUNC.NTZ R0, R0 ;  /* 0x0000000000007305 */ /* 0x000ee4000020f000 */
[----:B------:R-:W-:-:S04]  /*0870*/  IMAD R9, R9, R21, R8 ;  /* 0x0000001509097224 */ /* 0x000fc800078e0208 */
[----:B------:R-:W-:Y:S01]  /*0880*/  IMAD.IADD R7, R7, 0x1, R9 ;  /* 0x0000000107077824 */ /* 0x000fe200078e0209 */
[----:B------:R-:W4:Y:S01]  /*0890*/  LDC R12, c[0x0][0x608] ;  /* 0x00018200ff0c7b82 */ /* 0x000f220000000800 */
[----:B------:R-:W-:-:S03]  /*08a0*/  IMAD.MOV.U32 R9, RZ, RZ, -0x1 ;  /* 0xffffffffff097424 */ /* 0x000fc600078e00ff */
[-CC-:B0-----:R-:W-:Y:S02]  /*08b0*/  SHF.R.U64 R20, R6, R10.reuse, R7.reuse ;  /* 0x0000000a06147219 */ /* 0x181fe40000001207 */
[----:B------:R-:W-:Y:S02]  /*08c0*/  I2FP.F32.U32 R6, R3 ;  /* 0x0000000300067245 */ /* 0x000fe40000201000 */
[----:B------:R-:W0:Y:S01]  /*08d0*/  LDC R26, c[0x0][0x658] ;  /* 0x00019600ff1a7b82 */ /* 0x000e220000000800 */
[----:B-1----:R-:W-:Y:S01]  /*08e0*/  ISETP.NE.U32.AND P0, PT, R28, RZ, PT ;  /* 0x000000ff1c00720c */ /* 0x002fe20003f05070 */
[----:B---3--:R-:W-:Y:S01]  /*08f0*/  IMAD.MOV R8, RZ, RZ, -R0 ;  /* 0x000000ffff087224 */ /* 0x008fe200078e0a00 */
[----:B------:R-:W-:Y:S01]  /*0900*/  SHF.R.U32.HI R7, RZ, R10, R7 ;  /* 0x0000000aff077219 */ /* 0x000fe20000011607 */
[----:B------:R-:W-:Y:S01]  /*0910*/  FMUL R6, R6, UR4 ;  /* 0x0000000406067c20 */ /* 0x000fe20008400000 */
[----:B------:R-:W-:-:S03]  /*0920*/  ISETP.NE.AND.EX P0, PT, R29, RZ, PT, P0 ;  /* 0x000000ff1d00720c */ /* 0x000fc60003f05300 */
[----:B------:R-:W1:Y:S01]  /*0930*/  LDC R14, c[0x0][0x148] ;  /* 0x00005200ff0e7b82 */ /* 0x000e620000000800 */
[----:B--2---:R-:W-:-:S07]  /*0940*/  IMAD R0, R5, R8, R4 ;  /* 0x0000000805007224 */ /* 0x004fce00078e0204 */
[----:B------:R-:W2:Y:S01]  /*0950*/  LDC R24, c[0x0][0x600] ;  /* 0x00018000ff187b82 */ /* 0x000ea20000000800 */
[-CC-:B----4-:R-:W-:Y:S02]  /*0960*/  SHF.R.U64 R30, R20, R12.reuse, R7.reuse ;  /* 0x0000000c141e7219 */ /* 0x190fe40000001207 */
[----:B------:R-:W-:Y:S01]  /*0970*/  SHF.R.U32.HI R5, RZ, R12, R7 ;  /* 0x0000000cff057219 */ /* 0x000fe20000011607 */
[----:B------:R-:W-:Y:S01]  /*0980*/  IMAD.MOV.U32 R7, RZ, RZ, 0x1 ;  /* 0x00000001ff077424 */ /* 0x000fe200078e00ff */
[----:B------:R3:W4:Y:S03]  /*0990*/  F2I.U32.TRUNC.NTZ R12, R6 ;  /* 0x00000006000c7305 */ /* 0x000726000020f000 */
[----:B------:R-:W1:Y:S01]  /*09a0*/  LDC R15, c[0x0][0x648] ;  /* 0x00019200ff0f7b82 */ /* 0x000e620000000800 */
[-C--:B0-----:R-:W-:Y:S02]  /*09b0*/  SHF.L.U32 R4, R9, R26.reuse, RZ ;  /* 0x0000001a09047219 */ /* 0x081fe400000006ff */
[----:B------:R-:W-:-:S02]  /*09c0*/  SHF.R.U64 R32, R30, R26, R5 ;  /* 0x0000001a1e207219 */ /* 0x000fc40000001205 */
[----:B------:R-:W-:Y:S02]  /*09d0*/  LOP3.LUT R11, RZ, R4, RZ, 0x33, !PT ;  /* 0x00000004ff0b7212 */ /* 0x000fe400078e33ff */
[-C--:B------:R-:W-:Y:S01]  /*09e0*/  SHF.R.U32.HI R5, RZ, R26.reuse, R5 ;  /* 0x0000001aff057219 */ /* 0x080fe20000011605 */
[----:B------:R-:W0:Y:S01]  /*09f0*/  LDC R21, c[0x0][0x638] ;  /* 0x00018e00ff157b82 */ /* 0x000e220000000800 */
[----:B------:R-:W-:Y:S01]  /*0a00*/  SHF.L.U32 R10, R7, R26, RZ ;  /* 0x0000001a070a7219 */ /* 0x000fe200000006ff */
[----:B------:R-:W-:-:S06]  /*0a10*/  IMAD.MOV.U32 R4, RZ, RZ, R32 ;  /* 0x000000ffff047224 */ /* 0x000fcc00078e0020 */
[----:B------:R-:W0:Y:S01]  /*0a20*/  LDC R153, c[0x0][0x610] ;  /* 0x00018400ff997b82 */ /* 0x000e220000000800 */
[----:B---34-:R-:W-:Y:S05]  /*0a30*/  @!P0 BRA `(.L_x_6) ;  /* 0x0000000000288947 */ /* 0x018fea0003800000 */
[----:B------:R-:W3:Y:S02]  /*0a40*/  LDC R9, c[0x0][0x64c] ;  /* 0x00019300ff097b82 */ /* 0x000ee40000000800 */
[----:B---3--:R-:W-:-:S05]  /*0a50*/  IADD3 R9, P0, R32, R9, RZ ;  /* 0x0000000920097210 */ /* 0x008fca0007f1e0ff */
        /* <DEDUP_REMOVED lines=8> */
.L_x_6:
[----:B-1----:R-:W-:Y:S01]  /*0ae0*/  SHF.R.U64 R4, R4, R15, R5 ;  /* 0x0000000f04047219 */ /* 0x002fe20000001205 */
[----:B--2---:R-:W-:Y:S01]  /*0af0*/  VIADD R5, R24, 0xffffffff ;  /* 0xffffffff18057836 */ /* 0x004fe20000000000 */
[----:B------:R-:W-:Y:S01]  /*0b00*/  LOP3.LUT R11, R30, R11, RZ, 0xc0, !PT ;  /* 0x0000000b1e0b7212 */ /* 0x000fe200078ec0ff */
[----:B------:R-:W-:Y:S02]  /*0b10*/  IMAD.MOV R12, RZ, RZ, -R12 ;  /* 0x000000ffff0c7224 */ /* 0x000fe400078e0a0c */
[----:B------:R-:W-:Y:S02]  /*0b20*/  IMAD.MOV R6, RZ, RZ, -R4 ;  /* 0x000000ffff067224 */ /* 0x000fe400078e0a04 */
[----:B------:R-:W-:Y:S01]  /*0b30*/  IMAD R11, R10, R4, R11 ;  /* 0x000000040a0b7224 */ /* 0x000fe200078e020b */
[----:B------:R-:W-:Y:S01]  /*0b40*/  LOP3.LUT R4, R20, R5, RZ, 0xc0, !PT ;  /* 0x0000000514047212 */ /* 0x000fe200078ec0ff */
[----:B------:R-:W-:Y:S02]  /*0b50*/  @P3 IMAD R0, R14, R12, R3 ;  /* 0x0000000c0e003224 */ /* 0x000fe400078e0203 */
[----:B0-----:R-:W-:-:S02]  /*0b60*/  IMAD R3, R6, R21, R32 ;  /* 0x0000001506037224 */ /* 0x001fc400078e0220 */
[----:B------:R-:W-:Y:S02]  /*0b70*/  IMAD R153, R11, R153, R0 ;  /* 0x000000990b997224 */ /* 0x000fe400078e0200 */
[----:B------:R-:W-:Y:S02]  /*0b80*/  IMAD R4, R3, R24, R4 ;  /* 0x0000001803047224 */ /* 0x000fe400078e0204 */
[----:B------:R-:W-:-:S03]  /*0b90*/  IMAD.MOV.U32 R0, RZ, RZ, 0x1 ;  /* 0x00000001ff007424 */ /* 0x000fc600078e00ff */
[----:B------:R-:W-:Y:S02]  /*0ba0*/  SEL R152, R4, R153, !P3 ;  /* 0x0000009904987207 */ /* 0x000fe40005800000 */
[----:B------:R-:W-:-:S07]  /*0bb0*/  SEL R153, R153, R4, !P3 ;  /* 0x0000000499997207 */ /* 0x000fce0005800000 */
.L_x_4:
[----:B------:R-:W-:-:S08]  /*0bc0*/  NOP ;  /* 0x0000000000007918 */ /* 0x000fd00000000000 */
[----:B------:R-:W0:Y:S02]  /*0bd0*/  USETMAXREG.TRY_ALLOC.CTAPOOL UP0, 0xe8 ;  /* 0x000000e8000079c8 */ /* 0x000e240008000600 */
[----:B0-----:R-:W-:-:S13]  /*0be0*/  PLOP3.LUT P0, PT, PT, PT, UP0, 0x80, 0x0 ;  /* 0x000000000000781c */ /* 0x001fda0003f0f008 */
[----:B------:R-:W-:Y:S05]  /*0bf0*/  @!P0 BRA `(.L_x_4) ;  /* 0xfffffffc00f08947 */ /* 0x000fea000383ffff */
[----:B------:R-:W-:Y:S01]  /*0c00*/  ULDC.64 UR4, c[0x0][0x598] ;  /* 0x0001660000047ab9 */ /* 0x000fe20000000a00 */
[----:B------:R-:W-:Y:S01]  /*0c10*/  ULDC.64 UR36, c[0x0][0x208] ;  /* 0x0000820000247ab9 */ /* 0x000fe20000000a00 */
[----:B------:R-:W-:-:S04]  /*0c20*/  ISETP.NE.U32.AND P0, PT, RZ, UR4, PT ;  /* 0x00000004ff007c0c */ /* 0x000fc8000bf05070 */
[----:B------:R-:W-:-:S13]  /*0c30*/  ISETP.NE.AND.EX P0, PT, RZ, UR5, PT, P0 ;  /* 0x00000005ff007c0c */ /* 0x000fda000bf05300 */
[----:B------:R-:W-:Y:S05]  /*0c40*/  @!P0 BRA `(.L_x_7) ;  /* 0x00000000001c8947 */ /* 0x000fea0003800000 */
[----:B------:R-:W0:Y:S02]  /*0c50*/  LDC.64 R4, c[0x0][0x598] ;  /* 0x00016600ff047b82 */ /* 0x000e240000000a00 */
[----:B0-----:R-:W2:Y:S02]  /*0c60*/  LDG.E.64 R4, desc[UR36][R4.64] ;  /* 0x0000002404047981 */ /* 0x001ea4000c1e1b00 */
[----:B--2---:R-:W-:-:S04]  /*0c70*/  ISETP.NE.U32.AND P0, PT, R4, RZ, PT ;  /* 0x000000ff0400720c */ /* 0x004fc80003f05070 */
[----:B------:R-:W-:-:S13]  /*0c80*/  ISETP.NE.AND.EX P0, PT, R5, RZ, PT, P0 ;  /* 0x000000ff0500720c */ /* 0x000fda0003f05300 */
[----:B------:R-:W-:Y:S05]  /*0c90*/  @!P0 BRA `(.L_x_7) ;  /* 0x0000000000088947 */ /* 0x000fea0003800000 */
[----:B------:R0:W5:Y:S01]  /*0ca0*/  LD.E R154, desc[UR36][R4.64] ;  /* 0x00000024049a7980 */ /* 0x000162000c101900 */
[----:B------:R-:W-:Y:S05]  /*0cb0*/  BRA `(.L_x_8) ;  /* 0x0000000000247947 */ /* 0x000fea0003800000 */
.L_x_7:
[----:B------:R-:W-:Y:S02]  /*0cc0*/  ULDC.64 UR4, c[0x0][0x588] ;  /* 0x0001620000047ab9 */ /* 0x000fe40000000a00 */
[----:B------:R-:W-:-:S04]  /*0cd0*/  ISETP.NE.U32.AND P0, PT, RZ, UR4, PT ;  /* 0x00000004ff007c0c */ /* 0x000fc8000bf05070 */
[----:B------:R-:W-:-:S13]  /*0ce0*/  ISETP.NE.AND.EX P0, PT, RZ, UR5, PT, P0 ;  /* 0x00000005ff007c0c */ /* 0x000fda000bf05300 */
[----:B------:R-:W-:Y:S05]  /*0cf0*/  @!P0 BRA `(.L_x_9) ;  /* 0x00000000000c8947 */ /* 0x000fea0003800000 */
[----:B------:R-:W0:Y:S02]  /*0d00*/  LDC.64 R154, c[0x0][0x588] ;  /* 0x00016200ff9a7b82 */ /* 0x000e240000000a00 */
[----:B0-----:R1:W5:Y:S01]  /*0d10*/  LDG.E R154, desc[UR36][R154.64] ;  /* 0x000000249a9a7981 */ /* 0x001362000c1e1900 */
[----:B------:R-:W-:Y:S05]  /*0d20*/  BRA `(.L_x_8) ;  /* 0x0000000000087947 */ /* 0x000fea0003800000 */
.L_x_9:
[----:B------:R-:W-:Y:S02]  /*0d30*/  ULDC UR4, c[0x0][0x580] ;  /* 0x0001600000047ab9 */ /* 0x000fe40000000800 */
[----:B------:R-:W-:-:S07]  /*0d40*/  IMAD.U32 R154, RZ, RZ, UR4 ;  /* 0x00000004ff9a7e24 */ /* 0x000fce000f8e00ff */
.L_x_8:
[----:B------:R-:W-:Y:S02]  /*0d50*/  ULDC.64 UR4, c[0x0][0x5a0] ;  /* 0x0001680000047ab9 */ /* 0x000fe40000000a00 */
[----:B------:R-:W-:-:S04]  /*0d60*/  ISETP.NE.U32.AND P0, PT, RZ, UR4, PT ;  /* 0x00000004ff007c0c */ /* 0x000fc8000bf05070 */
[----:B------:R-:W-:-:S13]  /*0d70*/  ISETP.NE.AND.EX P0, PT, RZ, UR5, PT, P0 ;  /* 0x00000005ff007c0c */ /* 0x000fda000bf05300 */
[----:B------:R-:W-:Y:S05]  /*0d80*/  @!P0 BRA `(.L_x_10) ;  /* 0x00000000001c8947 */ /* 0x000fea0003800000 */
[----:B0-----:R-:W0:Y:S02]  /*0d90*/  LDC.64 R4, c[0x0][0x5a0] ;  /* 0x00016800ff047b82 */ /* 0x001e240000000a00 */
[----:B0-----:R-:W2:Y:S02]  /*0da0*/  LDG.E.64 R4, desc[UR36][R4.64] ;  /* 0x0000002404047981 */ /* 0x001ea4000c1e1b00 */
[----:B--2---:R-:W-:-:S04]  /*0db0*/  ISETP.NE.U32.AND P0, PT, R4, RZ, PT ;  /* 0x000000ff0400720c */ /* 0x004fc80003f05070 */
[----:B------:R-:W-:-:S13]  /*0dc0*/  ISETP.NE.AND.EX P0, PT, R5, RZ, PT, P0 ;  /* 0x000000ff0500720c */ /* 0x000fda0003f05300 */
[----:B------:R-:W-:Y:S05]  /*0dd0*/  @!P0 BRA `(.L_x_10) ;  /* 0x0000000000088947 */ /* 0x000fea0003800000 */
[----:B-1----:R0:W5:Y:S01]  /*0de0*/  LD.E R155, desc[UR36][R4.64] ;  /* 0x00000024049b7980 */ /* 0x002162000c101900 */
[----:B------:R-:W-:Y:S05]  /*0df0*/  BRA `(.L_x_11) ;  /* 0x0000000000247947 */ /* 0x000fea0003800000 */
.L_x_10:
[----:B------:R-:W-:Y:S02]  /*0e00*/  ULDC.64 UR4, c[0x0][0x590] ;  /* 0x0001640000047ab9 */ /* 0x000fe40000000a00 */
[----:B------:R-:W-:-:S04]  /*0e10*/  ISETP.NE.U32.AND P0, PT, RZ, UR4, PT ;  /* 0x00000004ff007c0c */ /* 0x000fc8000bf05070 */
[----:B------:R-:W-:-:S13]  /*0e20*/  ISETP.NE.AND.EX P0, PT, RZ, UR5, PT, P0 ;  /* 0x00000005ff007c0c */ /* 0x000fda000bf05300 */
[----:B------:R-:W-:Y:S05]  /*0e30*/  @!P0 BRA `(.L_x_12) ;  /* 0x00000000000c8947 */ /* 0x000fea0003800000 */
[----:B0-----:R-:W1:Y:S02]  /*0e40*/  LDC.64 R4, c[0x0][0x590] ;  /* 0x00016400ff047b82 */ /* 0x001e640000000a00 */
[----:B-1----:R1:W5:Y:S01]  /*0e50*/  LDG.E R155, desc[UR36][R4.64] ;  /* 0x00000024049b7981 */ /* 0x002362000c1e1900 */
[----:B------:R-:W-:Y:S05]  /*0e60*/  BRA `(.L_x_11) ;  /* 0x0000000000087947 */ /* 0x000fea0003800000 */
.L_x_12:
[----:B------:R-:W-:Y:S02]  /*0e70*/  ULDC UR4, c[0x0][0x584] ;  /* 0x0001610000047ab9 */ /* 0x000fe40000000800 */
[----:B-1----:R-:W-:-:S07]  /*0e80*/  IMAD.U32 R155, RZ, RZ, UR4 ;  /* 0x00000004ff9b7e24 */ /* 0x002fce000f8e00ff */
.L_x_11:
[----:B------:R-:W-:-:S13]  /*0e90*/  LOP3.LUT P0, RZ, R0, 0xff, RZ, 0xc0, !PT ;  /* 0x000000ff00ff7812 */ /* 0x000fda000780c0ff */
[----:B------:R-:W-:Y:S05]  /*0ea0*/  @!P0 EXIT ;  /* 0x000000000000894d */ /* 0x000fea0003800000 */
[----:B------:R-:W-:Y:S01]  /*0eb0*/  ULDC UR4, c[0x0][0x28c] ;  /* 0x0000a30000047ab9 */ /* 0x000fe20000000800 */
[----:B------:R-:W-:Y:S01]  /*0ec0*/  LOP3.LUT R158, R19, 0x1, RZ, 0xfc, !PT ;  /* 0x00000001139e7812 */ /* 0x000fe200078efcff */
[----:B------:R-:W-:Y:S01]  /*0ed0*/  UIADD3 UR4, UR4, 0x1f, URZ ;  /* 0x0000001f04047890 */ /* 0x000fe2000fffe03f */
[----:B------:R-:W-:Y:S01]  /*0ee0*/  UMOV UR38, URZ ;  /* 0x0000003f00267c82 */ /* 0x000fe20008000000 */
[----:B------:R-:W-:Y:S02]  /*0ef0*/  UMOV UR39, URZ ;  /* 0x0000003f00277c82 */ /* 0x000fe40008000000 */
[----:B------:R-:W-:-:S04]  /*0f00*/  USHF.R.S32.HI UR5, URZ, 0x1f, UR4 ;  /* 0x0000001f3f057899 */ /* 0x000fc80008011404 */
[----:B------:R-:W-:-:S04]  /*0f10*/  ULEA.HI UR5, UR5, UR4, URZ, 0x5 ;  /* 0x0000000405057291 */ /* 0x000fc8000f8f283f */
[----:B------:R-:W-:-:S12]  /*0f20*/  USHF.R.S32.HI UR40, URZ, 0x5, UR5 ;  /* 0x000000053f287899 */ /* 0x000fd80008011405 */
.L_x_286:
[----:B------:R-:W-:Y:S01]  /*0f30*/  LOP3.LUT R0, R18, 0x80, RZ, 0xc0, !PT ;  /* 0x0000008012007812 */ /* 0x000fe200078ec0ff */
[----:B--2---:R-:W2:Y:S01]  /*0f40*/  S2UR UR7, SR_CgaCtaId ;  /* 0x00000000000779c3 */ /* 0x004ea20000008800 */
[----:B------:R-:W-:Y:S02]  /*0f50*/  UMOV UR6, 0x400 ;  /* 0x0000040000067882 */ /* 0x000fe40000000000 */
[----:B------:R-:W-:-:S06]  /*0f60*/  SHF.R.U32.HI R0, RZ, 0x7, R0 ;  /* 0x00000007ff007819 */ /* 0x000fcc0000011600 */
[----:B---3--:R-:W3:Y:S01]  /*0f70*/  SHFL.IDX PT, R0, R0, RZ, 0x1f ;  /* 0x00001fff00007589 */ /* 0x008ee200000e0000 */
[----:B--2---:R-:W-:Y:S01]  /*0f80*/  ULEA UR42, UR7, UR6, 0x18 ;  /* 0x00000006072a7291 */ /* 0x004fe2000f8ec03f */
[----:B---3--:R-:W-:-:S13]  /*0f90*/  R2UR UR4, R0 ;  /* 0x00000000000472ca */ /* 0x008fda00000e0000 */
[----:B------:R-:W-:-:S04]  /*0fa0*/  ULEA.HI UR5, UR4, UR4, URZ, 0x1 ;  /* 0x0000000404057291 */ /* 0x000fc8000f8f083f */
[----:B------:R-:W-:-:S04]  /*0fb0*/  ULOP3.LUT UR5, UR5, 0xffffe, URZ, 0xc0, !UPT ;  /* 0x000ffffe05057892 */ /* 0x000fc8000f8ec03f */
[----:B------:R-:W-:-:S03]  /*0fc0*/  UIADD3 UR5, UR4, -UR5, URZ ;  /* 0x8000000504057290 */ /* 0x000fc6000fffe03f */
[----:B------:R-:W-:Y:S01]  /*0fd0*/  ULDC UR4, c[0x0][0x28c] ;  /* 0x0000a30000047ab9 */ /* 0x000fe20000000800 */
[----:B------:R-:W-:Y:S01]  /*0fe0*/  ULEA UR5, UR5, UR42, 0xc ;  /* 0x0000002a05057291 */ /* 0x000fe2000f8e603f */
[----:B------:R-:W-:-:S03]  /*0ff0*/  ISETP.LT.AND P0, PT, RZ, UR4, PT ;  /* 0x00000004ff007c0c */ /* 0x000fc6000bf01270 */
[----:B------:R-:W-:-:S04]  /*1000*/  UIADD3 UR5, UR5, 0x100, URZ ;  /* 0x0000010005057890 */ /* 0x000fc8000fffe03f */
[----:B------:R-:W-:-:S04]  /*1010*/  USHF.R.U32.HI UR5, URZ, 0x4, UR5 ;  /* 0x000000043f057899 */ /* 0x000fc80008011605 */
[----:B------:R-:W-:Y:S02]  /*1020*/  ULOP3.LUT UR41, UR5, 0x3fff, URZ, 0xc0, !UPT ;  /* 0x00003fff05297892 */ /* 0x000fe4000f8ec03f */
[----:B-1----:R-:W-:Y:S10]  /*1030*/  @P0 BRA `(.L_x_13) ;  /* 0x0000000000400947 */ /* 0x002ff40003800000 */
[----:B------:R-:W-:Y:S01]  /*1040*/  MOV R0, 0x0 ;  /* 0x0000000000007802 */ /* 0x000fe20000000f00 */
[----:B------:R-:W-:Y:S01]  /*1050*/  ULDC.64 UR4, c[0x4][0x68] ;  /* 0x01001a0000047ab9 */ /* 0x000fe20000000a00 */
[----:B------:R-:W-:Y:S01]  /*1060*/  ULDC.64 UR6, c[0x4][0x8] ;  /* 0x0100020000067ab9 */ /* 0x000fe20000000a00 */
[----:B01----:R-:W-:Y:S01]  /*1070*/  IMAD.U32 R4, RZ, RZ, UR4 ;  /* 0x00000004ff047e24 */ /* 0x003fe2000f8e00ff */
[----:B------:R0:W1:Y:S01]  /*1080*/  LDC.64 R14, c[0x4][R0] ;  /* 0x01000000000e7b82 */ /* 0x0000620000000a00 */
[----:B------:R-:W-:Y:S01]  /*1090*/  IMAD.U32 R5, RZ, RZ, UR5 ;  /* 0x00000005ff057e24 */ /* 0x000fe2000f8e00ff */
[----:B------:R-:W-:Y:S01]  /*10a0*/  ULDC.64 UR4, c[0x4][0x70] ;  /* 0x01001c0000047ab9 */ /* 0x000fe20000000a00 */
[----:B------:R-:W-:Y:S02]  /*10b0*/  IMAD.U32 R10, RZ, RZ, UR6 ;  /* 0x00000006ff0a7e24 */ /* 0x000fe4000f8e00ff */
[----:B------:R-:W-:Y:S02]  /*10c0*/  IMAD.U32 R6, RZ, RZ, UR4 ;  /* 0x00000004ff067e24 */ /* 0x000fe4000f8e00ff */
[----:B------:R-:W-:-:S02]  /*10d0*/  IMAD.U32 R7, RZ, RZ, UR5 ;  /* 0x00000005ff077e24 */ /* 0x000fc4000f8e00ff */
[----:B------:R-:W-:Y:S02]  /*10e0*/  IMAD.U32 R11, RZ, RZ, UR7 ;  /* 0x00000007ff0b7e24 */ /* 0x000fe4000f8e00ff */
[----:B------:R-:W-:Y:S02]  /*10f0*/  IMAD.MOV.U32 R8, RZ, RZ, 0x1e1 ;  /* 0x000001e1ff087424 */ /* 0x000fe400078e00ff */
[----:B------:R-:W-:Y:S02]  /*1100*/  IMAD.MOV.U32 R12, RZ, RZ, 0x1 ;  /* 0x00000001ff0c7424 */ /* 0x000fe400078e00ff */
[----:B0-----:R-:W-:-:S07]  /*1110*/  IMAD.MOV.U32 R13, RZ, RZ, RZ ;  /* 0x000000ffff0d7224 */ /* 0x001fce00078e00ff */
[----:B------:R-:W-:-:S07]  /*1120*/  LEPC R20, `(.L_x_13) ;  /* 0x000000001014794e */ /* 0x000fce0000000000 */
[----:B-1---5:R-:W-:Y:S05]  /*1130*/  CALL.ABS.NOINC R14 ;  /* 0x000000000e007343 */ /* 0x022fea0003c00000 */
.L_x_13:
[----:B------:R-:W-:-:S13]  /*1140*/  ISETP.NE.AND P0, PT, R158, 0x3, PT ;  /* 0x000000039e00780c */ /* 0x000fda0003f05270 */
[----:B------:R-:W-:Y:S05]  /*1150*/  @!P0 BRA `(.L_x_14) ;  /* 0x0000000000048947 */ /* 0x000fea0003800000 */
[----:B------:R-:W-:Y:S01]  /*1160*/  BPT.TRAP 0x1 ;  /* 0x000000040000795c */ /* 0x000fe20000300000 */
.L_x_14:
[----:B------:R-:W-:Y:S02]  /*1170*/  IMAD.U32 R3, RZ, RZ, UR39 ;  /* 0x00000027ff037e24 */ /* 0x000fe4000f8e00ff */
[----:B------:R-:W-:-:S03]  /*1180*/  IMAD.U32 R0, RZ, RZ, UR38 ;  /* 0x00000026ff007e24 */ /* 0x000fc6000f8e00ff */
[----:B------:R-:W-:Y:S02]  /*1190*/  LEA R3, R3, UR42, 0x3 ;  /* 0x0000002a03037c11 */ /* 0x000fe4000f8e18ff */
[----:B------:R-:W-:-:S04]  /*11a0*/  SHF.L.U32 R0, R0, 0x1f, RZ ;  /* 0x0000001f00007819 */ /* 0x000fc800000006ff */
[----:B------:R2:W3:Y:S01]  /*11b0*/  SYNCS.PHASECHK.TRANS64.TRYWAIT P1, [R3+URZ], R0 ;  /* 0x00000000030075a7 */ /* 0x0004e2000802017f */
[----:B------:R-:W-:Y:S05]  /*11c0*/  @!P0 BRA `(.L_x_15) ;  /* 0x0000000000048947 */ /* 0x000fea0003800000 */
[----:B------:R-:W-:Y:S01]  /*11d0*/  BPT.TRAP 0x1 ;  /* 0x000000040000795c */ /* 0x000fe20000300000 */
.L_x_15:
[----:B---3--:R-:W-:Y:S05]  /*11e0*/  @P1 BRA `(.L_x_16) ;  /* 0x0000000000081947 */ /* 0x008fea0003800000 */
[----:B------:R-:W3:Y:S02]  /*11f0*/  SYNCS.PHASECHK.TRANS64.TRYWAIT P1, [R3+URZ], R0 ;  /* 0x00000000030075a7 */ /* 0x000ee4000802017f */
[----:B---3--:R-:W-:Y:S05]  /*1200*/  @!P1 BRA `(.L_x_17) ;  /* 0x000000a000589947 */ /* 0x008fea0003800000 */
.L_x_16:
[----:B------:R-:W-:-:S04]  /*1210*/  UISETP.LT.AND UP0, UPT, UR40, 0x1, UPT ;  /* 0x000000012800788c */ /* 0x000fc8000bf01270 */
[----:B------:R-:W-:-:S04]  /*1220*/  USEL UR4, UR40, 0x1, UP0 ;  /* 0x0000000128047887 */ /* 0x000fc80008000000 */
[----:B------:R-:W-:-:S06]  /*1230*/  UIADD3 UR4, UR40, -UR4, URZ ;  /* 0x8000000428047290 */ /* 0x000fcc000fffe03f */
[----:B--23--:R-:W-:Y:S01]  /*1240*/  IMAD.U32 R0, RZ, RZ, UR4 ;  /* 0x00000004ff007e24 */ /* 0x00cfe2000f8e00ff */
[----:B------:R-:W-:Y:S05]  /*1250*/  WARPSYNC.ALL ;  /* 0x0000000000007948 */ /* 0x000fea0003800000 */
[----:B------:R-:W-:Y:S01]  /*1260*/  ISETP.GE.AND P1, PT, R0, 0x1, PT ;  /* 0x000000010000780c */ /* 0x000fe20003f26270 */
[----:B------:R-:W-:Y:S01]  /*1270*/  UIADD3 UR4, UR42, 0x8100, URZ ;  /* 0x000081002a047890 */ /* 0x000fe2000fffe03f */
[----:B------:R-:W-:Y:S01]  /*1280*/  WARPGROUP.ARRIVE ;  /* 0x00000000000079c5 */ /* 0x000fe20000000000 */
[----:B------:R-:W-:Y:S02]  /*1290*/  ULOP3.LUT UR41, UR41, 0x10000, URZ, 0xfc, !UPT ;  /* 0x0001000029297892 */ /* 0x000fe4000f8efc3f */
[----:B------:R-:W-:Y:S01]  /*12a0*/  USHF.R.U32.HI UR4, URZ, 0x4, UR4 ;  /* 0x000000043f047899 */ /* 0x000fe20008011604 */
[----:B------:R-:W-:Y:S01]  /*12b0*/  UMOV UR5, 0x80000020 ;  /* 0x8000002000057882 */ /* 0x000fe20000000000 */
[----:B------:R-:W-:-:S02]  /*12c0*/  UMOV UR7, 0x80000020 ;  /* 0x8000002000077882 */ /* 0x000fc40000000000 */
[----:B------:R-:W-:-:S04]  /*12d0*/  ULOP3.LUT UR4, UR4, 0x3fff, URZ, 0xc0, !UPT ;  /* 0x00003fff04047892 */ /* 0x000fc8000f8ec03f */
[----:B------:R-:W-:Y:S02]  /*12e0*/  ULOP3.LUT UR10, UR4, 0x10000, URZ, 0xfc, !UPT ;  /* 0x00010000040a7892 */ /* 0x000fe4000f8efc3f */
[----:B------:R-:W-:Y:S02]  /*12f0*/  ULEA UR4, UR39, UR41, 0x9 ;  /* 0x0000002927047291 */ /* 0x000fe4000f8e483f */
[----:B------:R-:W-:-:S09]  /*1300*/  ULEA UR6, UR39, UR10, 0xa ;  /* 0x0000000a27067291 */ /* 0x000fd2000f8e503f */
[----:B------:R-:W-:Y:S01]  /*1310*/  HGMMA.64x256x16.F32 R24, gdesc[UR4], RZ, !UPT, gsb0 ;  /* 0x03e00000041879f0 */ /* 0x000fe2000c0008ff */
[----:B------:R-:W-:Y:S02]  /*1320*/  UIADD3 UR4, UR4, 0x2, URZ ;  /* 0x0000000204047890 */ /* 0x000fe4000fffe03f */
[----:B------:R-:W-:Y:S01]  /*1330*/  UIADD3 UR6, UR6, 0x2, URZ ;  /* 0x0000000206067890 */ /* 0x000fe2000fffe03f */
[----:B------:R-:W-:Y:S01]  /*1340*/  UMOV UR5, 0x80000020 ;  /* 0x8000002000057882 */ /* 0x000fe20000000000 */
[----:B------:R-:W-:Y:S01]  /*1350*/  UMOV UR7, 0x80000020 ;  /* 0x8000002000077882 */ /* 0x000fe20000000000 */
[----:B------:R-:W-:Y:S02]  /*1360*/  WARPGROUP.DEPBAR.LE gsb0, 0x0 ;  /* 0x00008000000079c5 */ /* 0x000fe40000010000 */
[----:B------:R-:W-:-:S15]  /*1370*/  WARPGROUP.ARRIVE ;  /* 0x00000000000079c5 */ /* 0x000fde0000000000 */
[----:B------:R-:W-:-:S05]  /*1380*/  NOP ;  /* 0x0000000000007918 */ /* 0x000fca0000000000 */
[----:B------:R-:W-:Y:S03]  /*1390*/  HGMMA.64x256x16.F32 R24, gdesc[UR4], R24, gsb0 ;  /* 0x03e00000041879f0 */ /* 0x000fe60008000818 */
[----:B------:R-:W-:Y:S02]  /*13a0*/  WARPGROUP.DEPBAR.LE gsb0, 0x0 ;  /* 0x00008000000079c5 */ /* 0x000fe40000010000 */
[----:B------:R-:W-:Y:S05]  /*13b0*/  @!P1 BRA `(.L_x_18) ;  /* 0x0000000000dc9947 */ /* 0x000fea0003800000 */
[----:B------:R-:W-:Y:S02]  /*13c0*/  UIADD3 UR4, UR39, 0x1, URZ ;  /* 0x0000000127047890 */ /* 0x000fe4000fffe03f */
[----:B------:R-:W-:Y:S02]  /*13d0*/  UMOV UR9, UR39 ;  /* 0x0000002700097c82 */ /* 0x000fe40008000000 */
[----:B------:R-:W-:-:S04]  /*13e0*/  UISETP.NE.AND UP0, UPT, UR4, 0x4, UPT ;  /* 0x000000040400788c */ /* 0x000fc8000bf05270 */
[----:B------:R-:W-:Y:S02]  /*13f0*/  USEL UR5, URZ, 0x1, UP0 ;  /* 0x000000013f057887 */ /* 0x000fe40008000000 */
[----:B------:R-:W-:Y:S02]  /*1400*/  USEL UR8, UR4, URZ, UP0 ;  /* 0x0000003f04087287 */ /* 0x000fe40008000000 */
[----:B------:R-:W-:-:S06]  /*1410*/  ULOP3.LUT UR5, UR38, UR5, URZ, 0x3c, !UPT ;  /* 0x0000000526057292 */ /* 0x000fcc000f8e3c3f */
[----:B01----:R-:W-:-:S07]  /*1420*/  IMAD.U32 R5, RZ, RZ, UR5 ;  /* 0x00000005ff057e24 */ /* 0x003fce000f8e00ff */
.L_x_25:
[----:B01----:R-:W-:Y:S05]  /*1430*/  @!P0 BRA `(.L_x_19) ;  /* 0x0000000000048947 */ /* 0x003fea0003800000 */
[----:B------:R-:W-:Y:S01]  /*1440*/  BPT.TRAP 0x1 ;  /* 0x000000040000795c */ /* 0x000fe20000300000 */
.L_x_19:
[----:B------:R-:W0:Y:S01]  /*1450*/  S2UR UR5, SR_CgaCtaId ;  /* 0x00000000000579c3 */ /* 0x000e220000008800 */
[----:B------:R-:W-:Y:S01]  /*1460*/  UMOV UR4, 0x400 ;  /* 0x0000040000047882 */ /* 0x000fe20000000000 */
[----:B------:R-:W-:Y:S01]  /*1470*/  SHF.L.U32 R3, R5, 0x1f, RZ ;  /* 0x0000001f05037819 */ /* 0x000fe200000006ff */
[----:B0-----:R-:W-:-:S04]  /*1480*/  ULEA UR11, UR5, UR4, 0x18 ;  /* 0x00000004050b7291 */ /* 0x001fc8000f8ec03f */
[----:B------:R-:W-:-:S09]  /*1490*/  ULEA UR4, UR8, UR11, 0x3 ;  /* 0x0000000b08047291 */ /* 0x000fd2000f8e183f */
[----:B------:R0:W1:Y:S01]  /*14a0*/  SYNCS.PHASECHK.TRANS64.TRYWAIT P1, [UR4], R3 ;  /* 0x00000003ff0075a7 */ /* 0x0000620008020144 */
[----:B------:R-:W-:Y:S05]  /*14b0*/  @!P0 BRA `(.L_x_20) ;  /* 0x0000000000048947 */ /* 0x000fea0003800000 */
[----:B------:R-:W-:Y:S01]  /*14c0*/  BPT.TRAP 0x1 ;  /* 0x000000040000795c */ /* 0x000fe20000300000 */
.L_x_20:
[----:B-1----:R-:W-:Y:S05]  /*14d0*/  @P1 BRA `(.L_x_21) ;  /* 0x0000000000081947 */ /* 0x002fea0003800000 */
[----:B------:R-:W1:Y:S02]  /*14e0*/  SYNCS.PHASECHK.TRANS64.TRYWAIT P1, [UR4], R3 ;  /* 0x00000003ff0075a7 */ /* 0x000e640008020144 */
[----:B-1----:R-:W-:Y:S05]  /*14f0*/  @!P1 BRA `(.L_x_22) ;  /* 0x0000009c00b09947 */ /* 0x002fea0003800000 */
.L_x_21:
[----:B------:R-:W-:Y:S01]  /*1500*/  ULEA UR4, UR8, UR41, 0x9 ;  /* 0x0000002908047291 */ /* 0x000fe2000f8e483f */
[----:B------:R-:W-:Y:S01]  /*1510*/  WARPGROUP.ARRIVE ;  /* 0x00000000000079c5 */ /* 0x000fe20000000000 */
[----:B------:R-:W-:Y:S01]  /*1520*/  ULEA UR6, UR8, UR10, 0xa ;  /* 0x0000000a08067291 */ /* 0x000fe2000f8e503f */
[----:B------:R-:W-:Y:S01]  /*1530*/  UMOV UR5, 0x80000020 ;  /* 0x8000002000057882 */ /* 0x000fe20000000000 */
[----:B------:R-:W-:-:S07]  /*1540*/  UMOV UR7, 0x80000020 ;  /* 0x8000002000077882 */ /* 0x000fce0000000000 */
[----:B------:R-:W-:Y:S01]  /*1550*/  HGMMA.64x256x16.F32 R24, gdesc[UR4], R24, gsb0 ;  /* 0x03e00000041879f0 */ /* 0x000fe20008000818 */
        /* <DEDUP_REMOVED lines=10> */
[----:B------:R-:W-:Y:S01]  /*1600*/  BPT.TRAP 0x1 ;  /* 0x000000040000795c */ /* 0x000fe20000300000 */
.L_x_23:
[----:B------:R-:W-:Y:S01]  /*1610*/  ULEA UR4, UR9, UR11, 0x3 ;  /* 0x0000000b09047291 */ /* 0x000fe2000f8e183f */
[----:B------:R-:W-:-:S03]  /*1620*/  ISETP.GT.U32.AND P1, PT, R19, 0x1, PT ;  /* 0x000000011300780c */ /* 0x000fc60003f24070 */
[----:B------:R-:W-:-:S04]  /*1630*/  UIADD3 UR4, UR4, 0x20, URZ ;  /* 0x0000002004047890 */ /* 0x000fc8000fffe03f */
[----:B------:R-:W-:-:S09]  /*1640*/  UPRMT UR4, URZ, 0x654, UR4 ;  /* 0x000006543f047896 */ /* 0x000fd20008000004 */
[----:B------:R-:W-:Y:S01]  /*1650*/  SYNCS.ARRIVE.TRANS64.RED.A1T0 RZ, [UR4], RZ ;  /* 0x000000ffffff79a7 */ /* 0x000fe20008100404 */
[----:B------:R-:W-:Y:S05]  /*1660*/  @P1 BRA `(.L_x_24) ;  /* 0x0000000000041947 */ /* 0x000fea0003800000 */
[----:B------:R-:W-:Y:S01]  /*1670*/  BPT.TRAP 0x1 ;  /* 0x000000040000795c */ /* 0x000fe20000300000 */
.L_x_24:
[----:B------:R-:W-:Y:S01]  /*1680*/  UIADD3 UR8, UR8, 0x1, URZ ;  /* 0x0000000108087890 */ /* 0x000fe2000fffe03f */
[C---:B------:R-:W-:Y:S01]  /*1690*/  ISETP.GT.AND P1, PT, R0.reuse, 0x1, PT ;  /* 0x000000010000780c */ /* 0x040fe20003f24270 */
[----:B------:R-:W-:Y:S01]  /*16a0*/  UIADD3 UR9, UR9, 0x1, URZ ;  /* 0x0000000109097890 */ /* 0x000fe2000fffe03f */
[----:B------:R-:W-:Y:S01]  /*16b0*/  VIADD R0, R0, 0xffffffff ;  /* 0xffffffff00007836 */ /* 0x000fe20000000000 */
[----:B------:R-:W-:Y:S02]  /*16c0*/  UISETP.NE.AND UP0, UPT, UR8, 0x4, UPT ;  /* 0x000000040800788c */ /* 0x000fe4000bf05270 */
[----:B------:R-:W-:Y:S02]  /*16d0*/  UISETP.NE.AND UP1, UPT, UR9, 0x4, UPT ;  /* 0x000000040900788c */ /* 0x000fe4000bf25270 */
[----:B------:R-:W-:Y:S02]  /*16e0*/  USEL UR4, URZ, 0x1, UP0 ;  /* 0x000000013f047887 */ /* 0x000fe40008000000 */
[----:B------:R-:W-:-:S02]  /*16f0*/  USEL UR8, UR8, URZ, UP0 ;  /* 0x0000003f08087287 */ /* 0x000fc40008000000 */
[----:B------:R-:W-:Y:S02]  /*1700*/  USEL UR9, UR9, URZ, UP1 ;  /* 0x0000003f09097287 */ /* 0x000fe40008800000 */
[----:B------:R-:W-:Y:S01]  /*1710*/  LOP3.LUT R5, R5, UR4, RZ, 0x3c, !PT ;  /* 0x0000000405057c12 */ /* 0x000fe2000f8e3cff */
[----:B------:R-:W-:Y:S09]  /*1720*/  @P1 BRA `(.L_x_25) ;  /* 0xfffffffc00401947 */ /* 0x000ff2000383ffff */
.L_x_18:
[----:B------:R-:W2:Y:S02]  /*1730*/  LDC R0, c[0x0][0x28c] ;  /* 0x0000a300ff007b82 */ /* 0x000ea40000000800 */
[----:B--2---:R-:W-:-:S13]  /*1740*/  ISETP.GE.AND P1, PT, R0, 0x1, PT ;  /* 0x000000010000780c */ /* 0x004fda0003f26270 */
[----:B------:R-:W-:Y:S05]  /*1750*/  @!P1 BRA `(.L_x_26) ;  /* 0x0000000000409947 */ /* 0x000fea0003800000 */
[----:B------:R-:W-:Y:S05]  /*1760*/  @!P0 BRA `(.L_x_27) ;  /* 0x0000000000048947 */ /* 0x000fea0003800000 */
[----:B------:R-:W-:Y:S01]  /*1770*/  BPT.TRAP 0x1 ;  /* 0x000000040000795c */ /* 0x000fe20000300000 */
.L_x_27:
[----:B------:R-:W2:Y:S01]  /*1780*/  S2UR UR6, SR_CgaCtaId ;  /* 0x00000000000679c3 */ /* 0x000ea20000008800 */
[----:B------:R-:W-:Y:S01]  /*1790*/  UISETP.LT.AND UP0, UPT, UR40, 0x1, UPT ;  /* 0x000000012800788c */ /* 0x000fe2000bf01270 */
[----:B------:R-:W-:Y:S01]  /*17a0*/  ISETP.GT.U32.AND P0, PT, R19, 0x1, PT ;  /* 0x000000011300780c */ /* 0x000fe20003f04070 */
[----:B------:R-:W-:Y:S02]  /*17b0*/  UMOV UR5, 0x400 ;  /* 0x0000040000057882 */ /* 0x000fe40000000000 */
[----:B------:R-:W-:-:S04]  /*17c0*/  USEL UR4, UR40, 0x1, UP0 ;  /* 0x0000000128047887 */ /* 0x000fc80008000000 */
[----:B------:R-:W-:-:S04]  /*17d0*/  UIADD3 UR4, UR39, UR40, -UR4 ;  /* 0x0000002827047290 */ /* 0x000fc8000fffe804 */
[----:B------:R-:W-:-:S04]  /*17e0*/  USHF.L.U32 UR4, UR4, 0x3, URZ ;  /* 0x0000000304047899 */ /* 0x000fc8000800063f */
[----:B------:R-:W-:Y:S02]  /*17f0*/  ULOP3.LUT UR4, UR4, 0x18, URZ, 0xc0, !UPT ;  /* 0x0000001804047892 */ /* 0x000fe4000f8ec03f */
[----:B--2---:R-:W-:-:S04]  /*1800*/  ULEA UR5, UR6, UR5, 0x18 ;  /* 0x0000000506057291 */ /* 0x004fc8000f8ec03f */
[----:B------:R-:W-:-:S04]  /*1810*/  UIADD3 UR4, UR5, 0x20, UR4 ;  /* 0x0000002005047890 */ /* 0x000fc8000fffe004 */
[----:B------:R-:W-:-:S09]  /*1820*/  UPRMT UR4, URZ, 0x654, UR4 ;  /* 0x000006543f047896 */ /* 0x000fd20008000004 */
[----:B------:R-:W-:Y:S01]  /*1830*/  SYNCS.ARRIVE.TRANS64.RED.A1T0 RZ, [UR4], RZ ;  /* 0x000000ffffff79a7 */ /* 0x000fe20008100404 */
[----:B------:R-:W-:Y:S05]  /*1840*/  @P0 BRA `(.L_x_26) ;  /* 0x0000000000040947 */ /* 0x000fea0003800000 */
[----:B------:R-:W-:Y:S01]  /*1850*/  BPT.TRAP 0x1 ;  /* 0x000000040000795c */ /* 0x000fe20000300000 */
.L_x_26:
[----:B------:R-:W2:Y:S01]  /*1860*/  LDC R7, c[0x0][0x288] ;  /* 0x0000a200ff077b82 */ /* 0x000ea20000000800 */
[----:B01----:R-:W-:Y:S01]  /*1870*/  SHF.R.U32.HI R3, RZ, 0x2, R18 ;  /* 0x00000002ff037819 */ /* 0x003fe20000011612 */
[----:B------:R-:W-:Y:S01]  /*1880*/  UIADD3 UR39, UR40, UR39, URZ ;  /* 0x0000002728277290 */ /* 0x000fe2000fffe03f */
[C---:B------:R-:W-:Y:S01]  /*1890*/  LOP3.LUT R4, R18.reuse, 0x60, RZ, 0xc0, !PT ;  /* 0x0000006012047812 */ /* 0x040fe200078ec0ff */
[----:B------:R-:W-:Y:S01]  /*18a0*/  ULDC UR8, c[0x0][0x284] ;  /* 0x0000a10000087ab9 */ /* 0x000fe20000000800 */
[----:B------:R-:W-:Y:S01]  /*18b0*/  LOP3.LUT R3, R3, 0x7, RZ, 0xc0, !PT ;  /* 0x0000000703037812 */ /* 0x000fe200078ec0ff */
[----:B------:R-:W-:Y:S01]  /*18c0*/  USHF.R.U32.HI UR4, URZ, 0x2, UR39 ;  /* 0x000000023f047899 */ /* 0x000fe20008011627 */
[----:B------:R-:W-:Y:S01]  /*18d0*/  SHF.R.U32.HI R10, RZ, 0x1, R4 ;  /* 0x00000001ff0a7819 */ /* 0x000fe20000011604 */
[----:B------:R-:W-:Y:S01]  /*18e0*/  IMAD.SHL.U32 R4, R18, 0x2, RZ ;  /* 0x0000000212047824 */ /* 0x000fe200078e00ff */
[----:B------:R-:W-:Y:S01]  /*18f0*/  LOP3.LUT R0, R22, 0x1, RZ, 0xc0, !PT ;  /* 0x0000000116007812 */ /* 0x000fe200078ec0ff */
[----:B------:R-:W-:Y:S01]  /*1900*/  ULOP3.LUT UR4, UR4, 0x1, URZ, 0xc0, !UPT ;  /* 0x0000000104047892 */ /* 0x000fe2000f8ec03f */
[----:B------:R-:W-:Y:S01]  /*1910*/  IADD3 R5, RZ, -R10, -R3 ;  /* 0x8000000aff057210 */ /* 0x000fe20007ffe803 */
[----:B------:R-:W-:Y:S01]  /*1920*/  UISETP.GT.U32.AND UP1, UPT, UR39, 0x3, UPT ;  /* 0x000000032700788c */ /* 0x000fe2000bf24070 */
[----:B------:R-:W-:Y:S01]  /*1930*/  LOP3.LUT R9, R4, 0x6, RZ, 0xc0, !PT ;  /* 0x0000000604097812 */ /* 0x000fe200078ec0ff */
[C---:B------:R-:W-:Y:S01]  /*1940*/  IMAD.SHL.U32 R6, R0.reuse, 0x40, RZ ;  /* 0x0000004000067824 */ /* 0x040fe200078e00ff */
[----:B------:R-:W-:Y:S01]  /*1950*/  UISETP.NE.U32.AND UP0, UPT, UR4, 0x1, UPT ;  /* 0x000000010400788c */ /* 0x000fe2000bf05070 */
[----:B------:R-:W-:Y:S01]  /*1960*/  IMAD R11, R0, -0x40, R5 ;  /* 0xffffffc0000b7824 */ /* 0x000fe200078e0205 */
[----:B------:R-:W-:Y:S01]  /*1970*/  LOP3.LUT R0, R18, 0x3, RZ, 0xc0, !PT ;  /* 0x0000000312007812 */ /* 0x000fe200078ec0ff */
[----:B------:R-:W-:Y:S01]  /*1980*/  ULDC.64 UR6, c[0x0][0x5d0] ;  /* 0x0001740000067ab9 */ /* 0x000fe20000000a00 */
[----:B------:R-:W-:Y:S01]  /*1990*/  PRMT R8, R9, 0x6540, R152 ;  /* 0x0000654009087816 */ /* 0x000fe20000000098 */
[----:B------:R-:W-:Y:S01]  /*19a0*/  IMAD.SHL.U32 R152, R152, 0x100, RZ ;  /* 0x0000010098987824 */ /* 0x000fe200078e00ff */
[----:B------:R-:W-:Y:S01]  /*19b0*/  SHF.R.S32.HI R21, RZ, 0x1f, R23 ;  /* 0x0000001fff157819 */ /* 0x000fe20000011417 */
[----:B------:R-:W-:Y:S01]  /*19c0*/  UISETP.LT.U32.AND UP1, UPT, UR40, 0x4, UP1 ;  /* 0x000000042800788c */ /* 0x000fe20008f21070 */
[----:B------:R-:W-:Y:S01]  /*19d0*/  SHF.R.S32.HI R9, RZ, 0x1f, R8 ;  /* 0x0000001fff097819 */ /* 0x000fe20000011408 */
[----:B--2---:R-:W-:Y:S01]  /*19e0*/  IMAD R13, R0, -0x2, R7 ;  /* 0xfffffffe000d7824 */ /* 0x004fe200078e0207 */
[----:B------:R-:W-:Y:S01]  /*19f0*/  ISETP.GE.AND P0, PT, R152, R7, PT ;  /* 0x000000079800720c */ /* 0x000fe20003f06270 */
[----:B------:R-:W-:Y:S01]  /*1a00*/  IMAD.SHL.U32 R0, R153, 0x80, RZ ;  /* 0x0000008099007824 */ /* 0x000fe200078e00ff */
[----:B------:R-:W-:Y:S01]  /*1a10*/  UISETP.GT.U32.AND UP0, UPT, UR40, 0x3, !UP0 ;  /* 0x000000032800788c */ /* 0x000fe2000c704070 */
[----:B------:R-:W-:Y:S01]  /*1a20*/  IMAD R4, R21, UR6, RZ ;  /* 0x0000000615047c24 */ /* 0x000fe2000f8e02ff */
[----:B------:R-:W-:Y:S01]  /*1a30*/  LOP3.LUT R3, R6, 0x40, R3, 0xe2, !PT ;  /* 0x0000004006037812 */ /* 0x000fe200078ee203 */
[----:B------:R-:W-:Y:S01]  /*1a40*/  USEL UR5, URZ, 0x1, !UP1 ;  /* 0x000000013f057887 */ /* 0x000fe2000c800000 */
[C---:B------:R-:W-:Y:S01]  /*1a50*/  ISETP.GE.OR P0, PT, R0.reuse, UR8, P0 ;  /* 0x0000000800007c0c */ /* 0x040fe20008706670 */
[----:B------:R-:W-:Y:S01]  /*1a60*/  USEL UR4, URZ, 0x1, !UP0 ;  /* 0x000000013f047887 */ /* 0x000fe2000c000000 */
[----:B------:R-:W-:Y:S01]  /*1a70*/  IMAD.WIDE R6, R153, 0x80, RZ ;  /* 0x0000008099067825 */ /* 0x000fe200078e02ff */
[----:B------:R-:W-:Y:S01]  /*1a80*/  ULOP3.LUT UR39, UR39, 0x3, URZ, 0xc0, !UPT ;  /* 0x0000000327277892 */ /* 0x000fe2000f8ec03f */
[----:B------:R-:W-:Y:S01]  /*1a90*/  IADD3 R0, -R0, UR8, R11 ;  /* 0x0000000800007c10 */ /* 0x000fe2000fffe10b */
[----:B------:R-:W-:Y:S01]  /*1aa0*/  ULOP3.LUT UR38, UR4, UR38, UR5, 0x96, !UPT ;  /* 0x0000002604267292 */ /* 0x000fe2000f8e9605 */
[C---:B------:R-:W-:Y:S01]  /*1ab0*/  IMAD R15, R23.reuse, UR7, R4 ;  /* 0x00000007170f7c24 */ /* 0x040fe2000f8e0204 */
[----:B------:R-:W-:Y:S01]  /*1ac0*/  LOP3.LUT R167, R6, R3, R10, 0xfe, !PT ;  /* 0x0000000306a77212 */ /* 0x000fe200078efe0a */
[----:B------:R-:W-:-:S04]  /*1ad0*/  IMAD.WIDE.U32 R4, R23, UR6, R8 ;  /* 0x0000000617047c25 */ /* 0x000fc8000f8e0008 */
[----:B------:R-:W-:Y:S02]  /*1ae0*/  IMAD.IADD R5, R5, 0x1, R15 ;  /* 0x0000000105057824 */ /* 0x000fe400078e020f */
[----:B------:R-:W-:Y:S02]  /*1af0*/  IMAD.IADD R3, R13, 0x1, -R152 ;  /* 0x000000010d037824 */ /* 0x000fe400078e0a98 */
[----:B------:R-:W-:Y:S01]  /*1b00*/  IMAD.MOV.U32 R153, RZ, RZ, -0x1 ;  /* 0xffffffffff997424 */ /* 0x000fe200078e00ff */
[----:B------:R-:W-:Y:S06]  /*1b10*/  @P0 BRA `(.L_x_28) ;  /* 0x0000007800dc0947 */ /* 0x000fec0003800000 */
[----:B------:R-:W0:Y:S01]  /*1b20*/  LDC.64 R10, c[0x0][0x5c8] ;  /* 0x00017200ff0a7b82 */ /* 0x000e220000000a00 */
[----:B-----5:R-:W-:Y:S01]  /*1b30*/  FSETP.NEU.AND P0, PT, R155, RZ, PT ;  /* 0x000000ff9b00720b */ /* 0x020fe20003f0d000 */
[----:B------:R-:W-:Y:S01]  /*1b40*/  BSSY B0, `(.L_x_28) ;  /* 0x00007b4000007945 */ /* 0x000fe20003800000 */
[----:B------:R-:W-:-:S04]  /*1b50*/  ISETP.GT.AND P2, PT, R3, RZ, PT ;  /* 0x000000ff0300720c */ /* 0x000fc80003f44270 */
[----:B------:R-:W-:Y:S01]  /*1b60*/  ISETP.GT.AND P1, PT, R0, RZ, P2 ;  /* 0x000000ff0000720c */ /* 0x000fe20001724270 */
[-C--:B0-----:R-:W-:Y:S02]  /*1b70*/  IMAD R12, R7, R10.reuse, RZ ;  /* 0x0000000a070c7224 */ /* 0x081fe400078e02ff */
[----:B------:R-:W-:-:S04]  /*1b80*/  IMAD.WIDE.U32 R160, R167, R10, R4 ;  /* 0x0000000aa7a07225 */ /* 0x000fc800078e0004 */
[----:B------:R-:W-:-:S04]  /*1b90*/  IMAD R5, R167, R11, R12 ;  /* 0x0000000ba7057224 */ /* 0x000fc800078e020c */
[----:B------:R-:W-:Y:S01]  /*1ba0*/  IMAD.IADD R169, R161, 0x1, R5 ;  /* 0x00000001a1a97824 */ /* 0x000fe200078e0205 */
[----:B------:R-:W-:Y:S06]  /*1bb0*/  @!P0 BRA `(.L_x_29) ;  /* 0x0000005400988947 */ /* 0x000fec0003800000 */
[----:B------:R-:W0:Y:S01]  /*1bc0*/  LDC.64 R14, c[0x0][0x5b8] ;  /* 0x00016e00ff0e7b82 */ /* 0x000e220000000a00 */
[----:B------:R-:W-:-:S07]  /*1bd0*/  ULDC.64 UR4, c[0x0][0x5c0] ;  /* 0x0001700000047ab9 */ /* 0x000fce0000000a00 */
[----:B------:R-:W1:Y:S08]  /*1be0*/  LDC.64 R164, c[0x0][0x5b0] ;  /* 0x00016c00ffa47b82 */ /* 0x000e700000000a00 */
[----:B------:R-:W2:Y:S01]  /*1bf0*/  LDC.64 R12, c[0x0][0x5a8] ;  /* 0x00016a00ff0c7b82 */ /* 0x000ea20000000a00 */
[-C--:B0-----:R-:W-:Y:S02]  /*1c00*/  IMAD R4, R21, R14.reuse, RZ ;  /* 0x0000000e15047224 */ /* 0x081fe400078e02ff */
[----:B------:R-:W-:-:S04]  /*1c10*/  IMAD.WIDE.U32 R162, R23, R14, R8 ;  /* 0x0000000e17a27225 */ /* 0x000fc800078e0008 */
[----:B------:R-:W-:Y:S02]  /*1c20*/  IMAD R159, R23, R15, R4 ;  /* 0x0000000f179f7224 */ /* 0x000fe400078e0204 */
[-C--:B-1----:R-:W-:Y:S02]  /*1c30*/  IMAD R6, R7, R164.reuse, RZ ;  /* 0x000000a407067224 */ /* 0x082fe400078e02ff */
[----:B------:R-:W-:Y:S02]  /*1c40*/  IMAD.IADD R21, R163, 0x1, R159 ;  /* 0x00000001a3157824 */ /* 0x000fe400078e029f */
[----:B------:R-:W-:Y:S02]  /*1c50*/  IMAD.MOV.U32 R20, RZ, RZ, R162 ;  /* 0x000000ffff147224 */ /* 0x000fe400078e00a2 */
[C---:B------:R-:W-:Y:S02]  /*1c60*/  IMAD R161, R167.reuse, R165, R6 ;  /* 0x000000a5a7a17224 */ /* 0x040fe400078e0206 */
[----:B------:R-:W-:-:S04]  /*1c70*/  IMAD.WIDE.U32 R4, R167, R164, R20 ;  /* 0x000000a4a7047225 */ /* 0x000fc800078e0014 */
[----:B------:R-:W-:Y:S01]  /*1c80*/  IMAD.IADD R5, R5, 0x1, R161 ;  /* 0x0000000105057824 */ /* 0x000fe200078e02a1 */
[----:B--2---:R-:W-:-:S04]  /*1c90*/  LEA R6, P0, R4, R12, 0x1 ;  /* 0x0000000c04067211 */ /* 0x004fc800078008ff */
[----:B------:R-:W-:-:S05]  /*1ca0*/  LEA.HI.X R7, R4, R13, R5, 0x1, P0 ;  /* 0x0000000d04077211 */ /* 0x000fca00000f0c05 */
[----:B------:R0:W2:Y:S01]  /*1cb0*/  @P1 LDG.E.LTC128B.U16 R15, desc[UR36][R6.64] ;  /* 0x00000024060f1981 */ /* 0x0000a2000c1e1520 */
[----:B------:R-:W-:Y:S01]  /*1cc0*/  IMAD.WIDE.U32 R156, R167, R164, R8 ;  /* 0x000000a4a79c7225 */ /* 0x000fe200078e0008 */
[----:B------:R-:W-:Y:S03]  /*1cd0*/  BSSY B1, `(.L_x_30) ;  /* 0x0000013000017945 */ /* 0x000fe60003800000 */
[----:B------:R-:W-:Y:S02]  /*1ce0*/  IMAD.IADD R157, R161, 0x1, R157 ;  /* 0x00000001a19d7824 */ /* 0x000fe400078e029d */
[----:B------:R-:W-:-:S04]  /*1cf0*/  IMAD.WIDE.U32 R156, R23, R14, R156 ;  /* 0x0000000e179c7225 */ /* 0x000fc800078e009c */
[----:B0-----:R-:W-:Y:S01]  /*1d00*/  IMAD.IADD R7, R159, 0x1, R157 ;  /* 0x000000019f077824 */ /* 0x001fe200078e029d */
[----:B------:R-:W-:Y:S02]  /*1d10*/  LEA R6, P4, R156, R12, 0x1 ;  /* 0x0000000c9c067211 */ /* 0x000fe400078808ff */
[----:B------:R-:W-:Y:S02]  /*1d20*/  SHF.L.U64.HI R157, R164, 0x3, R165 ;  /* 0x00000003a49d7819 */ /* 0x000fe400000102a5 */
[----:B------:R-:W-:Y:S01]  /*1d30*/  LEA.HI.X R7, R156, R13, R7, 0x1, P4 ;  /* 0x0000000d9c077211 */ /* 0x000fe200020f0c07 */
[----:B------:R-:W-:Y:S02]  /*1d40*/  IMAD.SHL.U32 R156, R164, 0x8, RZ ;  /* 0x00000008a49c7824 */ /* 0x000fe400078e00ff */
[----:B--2---:R-:W-:-:S05]  /*1d50*/  HADD2.F32 R4, -RZ, R15.H0_H0 ;  /* 0x2000000fff047230 */ /* 0x004fca0000004100 */
[----:B------:R-:W-:Y:S01]  /*1d60*/  FMUL R5, R4, R155 ;  /* 0x0000009b04057220 */ /* 0x000fe20000400000 */
[----:B------:R-:W-:-:S03]  /*1d70*/  LEA R4, P0, R160, UR4, 0x1 ;  /* 0x00000004a0047c11 */ /* 0x000fc6000f8008ff */
[----:B------:R-:W-:Y:S01]  /*1d80*/  FFMA R24, R24, R154, R5 ;  /* 0x0000009a18187223 */ /* 0x000fe20000000005 */
[----:B------:R-:W-:Y:S02]  /*1d90*/  LEA.HI.X R5, R160, UR5, R169, 0x1, P0 ;  /* 0x00000005a0057c11 */ /* 0x000fe400080f0ca9 */
[----:B------:R-:W-:Y:S02]  /*1da0*/  ISETP.GT.AND P0, PT, R3, 0x1, PT ;  /* 0x000000010300780c */ /* 0x000fe40003f04270 */
[----:B------:R-:W-:Y:S02]  /*1db0*/  F2FP.F16.F32.PACK_AB R24, RZ, R24 ;  /* 0x00000018ff18723e */ /* 0x000fe400000000ff */
[----:B------:R-:W-:-:S03]  /*1dc0*/  ISETP.GT.AND P3, PT, R0, RZ, P0 ;  /* 0x000000ff0000720c */ /* 0x000fc60000764270 */
[----:B------:R0:W-:Y:S10]  /*1dd0*/  @P1 STG.E.U16 desc[UR36][R4.64], R24 ;  /* 0x0000001804001986 */ /* 0x0001f4000c101524 */
[----:B------:R-:W-:Y:S05]  /*1de0*/  @!P3 BRA `(.L_x_31) ;  /* 0x000000000004b947 */ /* 0x000fea0003800000 */
[----:B------:R1:W5:Y:S02]  /*1df0*/  LDG.E.LTC128B.U16 R15, desc[UR36][R6.64+0x2] ;  /* 0x00000224060f7981 */ /* 0x000364000c1e1520 */
.L_x_31:
[----:B------:R-:W-:Y:S05]  /*1e00*/  BSYNC B1 ;  /* 0x0000000000017941 */ /* 0x000fea0003800000 */
.L_x_30:
[----:B-----5:R-:W-:Y:S01]  /*1e10*/  HADD2.F32 R20, -RZ, R15.H0_H0 ;  /* 0x2000000fff147230 */ /* 0x020fe20000004100 */
[----:B------:R-:W-:Y:S01]  /*1e20*/  ISETP.GT.AND P2, PT, R0, 0x8, P2 ;  /* 0x000000080000780c */ /* 0x000fe20001744270 */
[----:B------:R-:W-:Y:S01]  /*1e30*/  IMAD.WIDE.U32 R156, R167, R164, R156 ;  /* 0x000000a4a79c7225 */ /* 0x000fe200078e009c */
[----:B------:R-:W-:-:S03]  /*1e40*/  PRMT R152, R15, 0x7610, R152 ;  /* 0x000076100f987816 */ /* 0x000fc60000000098 */
[----:B------:R-:W-:Y:S01]  /*1e50*/  FMUL R20, R20, R155 ;  /* 0x0000009b14147220 */ /* 0x000fe20000400000 */
[----:B------:R-:W-:Y:S01]  /*1e60*/  IMAD.IADD R161, R161, 0x1, R157 ;  /* 0x00000001a1a17824 */ /* 0x000fe200078e029d */
[----:B------:R-:W-:Y:S02]  /*1e70*/  IADD3 R162, P1, R162, R156, RZ ;  /* 0x0000009ca2a27210 */ /* 0x000fe40007f3e0ff */
[----:B------:R-:W-:-:S03]  /*1e80*/  FFMA R25, R25, R154, R20 ;  /* 0x0000009a19197223 */ /* 0x000fc60000000014 */
[----:B------:R-:W-:Y:S01]  /*1e90*/  IMAD.X R21, R161, 0x1, R21, P1 ;  /* 0x00000001a1157824 */ /* 0x000fe200008e0615 */
[C---:B------:R-:W-:Y:S02]  /*1ea0*/  LEA R20, P1, R162.reuse, R12, 0x1 ;  /* 0x0000000ca2147211 */ /* 0x040fe400078208ff */
[----:B------:R-:W-:Y:S02]  /*1eb0*/  F2FP.F16.F32.PACK_AB R25, RZ, R25 ;  /* 0x00000019ff19723e */ /* 0x000fe400000000ff */
[----:B------:R-:W-:Y:S02]  /*1ec0*/  LEA.HI.X R21, R162, R13, R21, 0x1, P1 ;  /* 0x0000000da2157211 */ /* 0x000fe400008f0c15 */
[----:B------:R-:W-:-:S05]  /*1ed0*/  PRMT R157, R25, 0x7610, R157 ;  /* 0x00007610199d7816 */ /* 0x000fca000000009d */
[----:B------:R2:W-:Y:S04]  /*1ee0*/  @P3 STG.E.U16 desc[UR36][R4.64+0x2], R157 ;  /* 0x0000029d04003986 */ /* 0x0005e8000c101524 */
[----:B------:R-:W0:Y:S01]  /*1ef0*/  @P2 LDG.E.LTC128B.U16 R152, desc[UR36][R20.64] ;  /* 0x0000002414982981 */ /* 0x000e22000c1e1520 */
[----:B------:R-:W-:Y:S01]  /*1f00*/  IADD3 R8, P1, R8, R156, RZ ;  /* 0x0000009c08087210 */ /* 0x000fe20007f3e0ff */
[----:B------:R-:W-:Y:S01]  /*1f10*/  BSSY B1, `(.L_x_32) ;  /* 0x0000011000017945 */ /* 0x000fe20003800000 */
[----:B------:R-:W-:Y:S02]  /*1f20*/  SHF.L.U64.HI R11, R10, 0x4, R11 ;  /* 0x000000040a0b7819 */ /* 0x000fe4000001020b */
[----:B------:R-:W-:Y:S01]  /*1f30*/  ISETP.GT.AND P0, PT, R0, 0x8, P0 ;  /* 0x000000080000780c */ /* 0x000fe20000704270 */
[----:B------:R-:W-:Y:S01]  /*1f40*/  IMAD.X R9, R9, 0x1, R161, P1 ;  /* 0x0000000109097824 */ /* 0x000fe200008e06a1 */
[----:B------:R-:W-:Y:S01]  /*1f50*/  LEA R10, P1, R10, R4, 0x4 ;  /* 0x000000040a0a7211 */ /* 0x000fe200078220ff */
[----:B------:R-:W-:-:S04]  /*1f60*/  IMAD.WIDE.U32 R14, R23, R14, R8 ;  /* 0x0000000e170e7225 */ /* 0x000fc800078e0008 */
[----:B------:R-:W-:Y:S01]  /*1f70*/  IMAD.X R11, R11, 0x1, R5, P1 ;  /* 0x000000010b0b7824 */ /* 0x000fe200008e0605 */
[----:B------:R-:W-:Y:S01]  /*1f80*/  LEA R8, P3, R14, R12, 0x1 ;  /* 0x0000000c0e087211 */ /* 0x000fe200078608ff */
[----:B------:R-:W-:-:S05]  /*1f90*/  IMAD.IADD R9, R159, 0x1, R15 ;  /* 0x000000019f097824 */ /* 0x000fca00078e020f */
[----:B------:R-:W-:Y:S01]  /*1fa0*/  LEA.HI.X R9, R14, R13, R9, 0x1, P3 ;  /* 0x0000000d0e097211 */ /* 0x000fe200018f0c09 */
[----:B0-----:R-:W-:-:S05]  /*1fb0*/  HADD2.F32 R24, -RZ, R152.H0_H0 ;  /* 0x20000098ff187230 */ /* 0x001fca0000004100 */
[----:B------:R-:W-:-:S04]  /*1fc0*/  FMUL R25, R24, R155 ;  /* 0x0000009b18197220 */ /* 0x000fc80000400000 */
[----:B------:R-:W-:-:S05]  /*1fd0*/  FFMA R25, R26, R154, R25 ;  /* 0x0000009a1a197223 */ /* 0x000fca0000000019 */
[----:B------:R-:W-:-:S05]  /*1fe0*/  F2FP.F16.F32.PACK_AB R25, RZ, R25 ;  /* 0x00000019ff19723e */ /* 0x000fca00000000ff */
[----:B------:R2:W-:Y:S01]  /*1ff0*/  @P2 STG.E.U16 desc[UR36][R10.64], R25 ;  /* 0x000000190a002986 */ /* 0x0005e2000c101524 */
[----:B------:R-:W-:Y:S05]  /*2000*/  @!P0 BRA `(.L_x_33) ;  /* 0x0000000000048947 */ /* 0x000fea0003800000 */
[----:B------:R0:W5:Y:S02]  /*2010*/  LDG.E.LTC128B.U16 R152, desc[UR36][R8.64+0x2] ;  /* 0x0000022408987981 */ /* 0x000164000c1e1520 */
.L_x_33:
[----:B------:R-:W-:Y:S05]  /*2020*/  BSYNC B1 ;  /* 0x0000000000017941 */ /* 0x000fea0003800000 */
.L_x_32:
[----:B-----5:R-:W-:Y:S01]  /*2030*/  HADD2.F32 R12, -RZ, R152.H0_H0 ;  /* 0x20000098ff0c7230 */ /* 0x020fe20000004100 */
[----:B------:R-:W-:Y:S01]  /*2040*/  ISETP.GT.AND P1, PT, R3, 0x8, PT ;  /* 0x000000080300780c */ /* 0x000fe20003f24270 */
[----:B------:R-:W-:Y:S03]  /*2050*/  BSSY B1, `(.L_x_34) ;  /* 0x0000008000017945 */ /* 0x000fe60003800000 */
[----:B------:R-:W-:Y:S01]  /*2060*/  FMUL R12, R12, R155 ;  /* 0x0000009b0c0c7220 */ /* 0x000fe20000400000 */
[----:B------:R-:W-:-:S03]  /*2070*/  ISETP.GT.AND P2, PT, R0, RZ, P1 ;  /* 0x000000ff0000720c */ /* 0x000fc60000f44270 */
[----:B------:R-:W-:-:S05]  /*2080*/  FFMA R12, R27, R154, R12 ;  /* 0x0000009a1b0c7223 */ /* 0x000fca000000000c */
[----:B------:R-:W-:-:S05]  /*2090*/  F2FP.F16.F32.PACK_AB R12, RZ, R12 ;  /* 0x0000000cff0c723e */ /* 0x000fca00000000ff */
[----:B------:R3:W-:Y:S01]  /*20a0*/  @P0 STG.E.U16 desc[UR36][R10.64+0x2], R12 ;  /* 0x0000020c0a000986 */ /* 0x0007e2000c101524 */
[----:B------:R-:W-:Y:S05]  /*20b0*/  @!P2 BRA `(.L_x_35) ;  /* 0x000000000004a947 */ /* 0x000fea0003800000 */
[----:B------:R4:W5:Y:S02]  /*20c0*/  LDG.E.LTC128B.U16 R152, desc[UR36][R6.64+0x10] ;  /* 0x0000102406987981 */ /* 0x000964000c1e1520 */
.L_x_35:
[----:B------:R-:W-:Y:S05]  /*20d0*/  BSYNC B1 ;  /* 0x0000000000017941 */ /* 0x000fea0003800000 */
.L_x_34:
[----:B---3-5:R-:W-:Y:S01]  /*20e0*/  HADD2.F32 R12, -RZ, R152.H0_H0 ;  /* 0x20000098ff0c7230 */ /* 0x028fe20000004100 */
        /* <DEDUP_REMOVED lines=9> */
.L_x_37:
[----:B------:R-:W-:Y:S05]  /*2180*/  BSYNC B1 ;  /* 0x0000000000017941 */ /* 0x000fea0003800000 */
.L_x_36:
[----:B-----5:R-:W-:Y:S01]  /*2190*/  HADD2.F32 R12, -RZ, R152.H0_H0 ;  /* 0x20000098ff0c7230 */ /* 0x020fe20000004100 */
[----:B------:R-:W-:Y:S01]  /*21a0*/  ISETP.GT.AND P1, PT, R0, 0x8, P1 ;  /* 0x000000080000780c */ /* 0x000fe20000f24270 */
[----:B------:R-:W-:Y:S03]  /*21b0*/  BSSY B1, `(.L_x_38) ;  /* 0x0000007000017945 */ /* 0x000fe60003800000 */
[----:B------:R-:W-:-:S04]  /*21c0*/  FMUL R12, R12, R155 ;  /* 0x0000009b0c0c7220 */ /* 0x000fc80000400000 */
[----:B------:R-:W-:-:S05]  /*21d0*/  FFMA R12, R29, R154, R12 ;  /* 0x0000009a1d0c7223 */ /* 0x000fca000000000c */
[----:B------:R-:W-:-:S05]  /*21e0*/  F2FP.F16.F32.PACK_AB R12, RZ, R12 ;  /* 0x0000000cff0c723e */ /* 0x000fca00000000ff */
[----:B------:R0:W-:Y:S01]  /*21f0*/  @P3 STG.E.U16 desc[UR36][R4.64+0x12], R12 ;  /* 0x0000120c04003986 */ /* 0x0001e2000c101524 */
[----:B------:R-:W-:Y:S05]  /*2200*/  @!P1 BRA `(.L_x_39) ;  /* 0x0000000000049947 */ /* 0x000fea0003800000 */
[----:B------:R0:W5:Y:S02]  /*2210*/  LDG.E.LTC128B.U16 R152, desc[UR36][R8.64+0x10] ;  /* 0x0000102408987981 */ /* 0x000164000c1e1520 */
.L_x_39:
[----:B------:R-:W-:Y:S05]  /*2220*/  BSYNC B1 ;  /* 0x0000000000017941 */ /* 0x000fea0003800000 */
.L_x_38:
[----:B0----5:R-:W-:Y:S01]  /*2230*/  HADD2.F32 R12, -RZ, R152.H0_H0 ;  /* 0x20000098ff0c7230 */ /* 0x021fe20000004100 */
[----:B------:R-:W-:Y:S01]  /*2240*/  ISETP.GT.AND P0, PT, R0, 0x8, P0 ;  /* 0x000000080000780c */ /* 0x000fe20000704270 */
[----:B------:R-:W-:Y:S03]  /*2250*/  BSSY B1, `(.L_x_40) ;  /* 0x0000007000017945 */ /* 0x000fe60003800000 */
[----:B---3--:R-:W-:-:S04]  /*2260*/  FMUL R13, R12, R155 ;  /* 0x0000009b0c0d7220 */ /* 0x008fc80000400000 */
[----:B------:R-:W-:-:S05]  /*2270*/  FFMA R13, R30, R154, R13 ;  /* 0x0000009a1e0d7223 */ /* 0x000fca000000000d */
[----:B------:R-:W-:-:S05]  /*2280*/  F2FP.F16.F32.PACK_AB R13, RZ, R13 ;  /* 0x0000000dff0d723e */ /* 0x000fca00000000ff */
[----:B------:R0:W-:Y:S01]  /*2290*/  @P1 STG.E.U16 desc[UR36][R10.64+0x10], R13 ;  /* 0x0000100d0a001986 */ /* 0x0001e2000c101524 */
[----:B------:R-:W-:Y:S05]  /*22a0*/  @!P0 BRA `(.L_x_41) ;  /* 0x0000000000048947 */ /* 0x000fea0003800000 */
[----:B------:R3:W5:Y:S02]  /*22b0*/  LDG.E.LTC128B.U16 R152, desc[UR36][R8.64+0x12] ;  /* 0x0000122408987981 */ /* 0x000764000c1e1520 */
.L_x_41:
[----:B------:R-:W-:Y:S05]  /*22c0*/  BSYNC B1 ;  /* 0x0000000000017941 */ /* 0x000fea0003800000 */
.L_x_40:
        /* <DEDUP_REMOVED lines=10> */
.L_x_43:
[----:B------:R-:W-:Y:S05]  /*2370*/  BSYNC B1 ;  /* 0x0000000000017941 */ /* 0x000fea0003800000 */
.L_x_42:
[----:B0----5:R-:W-:Y:S01]  /*2380*/  HADD2.F32 R12, -RZ, R152.H0_H0 ;  /* 0x20000098ff0c7230 */ /* 0x021fe20000004100 */
        /* <DEDUP_REMOVED lines=9> */
.L_x_45:
[----:B------:R-:W-:Y:S05]  /*2420*/  BSYNC B1 ;  /* 0x0000000000017941 */ /* 0x000fea0003800000 */
.L_x_44:
        /* <DEDUP_REMOVED lines=9> */
.L_x_47:
[----:B------:R-:W-:Y:S05]  /*24c0*/  BSYNC B1 ;  /* 0x0000000000017941 */ /* 0x000fea0003800000 */
.L_x_46:
[----:B0----5:R-:W-:Y:S01]  /*24d0*/  HADD2.F32 R12, -RZ, R152.H0_H0 ;  /* 0x20000098ff0c7230 */ /* 0x021fe20000004100 */
        /* <DEDUP_REMOVED lines=8> */
.L_x_49:
[----:B------:R-:W-:Y:S05]  /*2560*/  BSYNC B1 ;  /* 0x0000000000017941 */ /* 0x000fea0003800000 */
.L_x_48:
        /* <DEDUP_REMOVED lines=10> */
.L_x_51:
[----:B------:R-:W-:Y:S05]  /*2610*/  BSYNC B1 ;  /* 0x0000000000017941 */ /* 0x000fea0003800000 */
.L_x_50:
        /* <DEDUP_REMOVED lines=10> */
.L_x_53:
[----:B------:R-:W-:Y:S05]  /*26c0*/  BSYNC B1 ;  /* 0x0000000000017941 */ /* 0x000fea0003800000 */
.L_x_52:
        /* <DEDUP_REMOVED lines=9> */
.L_x_55:
[----:B------:R-:W-:Y:S05]  /*2760*/  BSYNC B1 ;  /* 0x0000000000017941 */ /* 0x000fea0003800000 */
.L_x_54:
        /* <DEDUP_REMOVED lines=9> */
.L_x_57:
[----:B------:R-:W-:Y:S05]  /*2800*/  BSYNC B1 ;  /* 0x0000000000017941 */ /* 0x000fea0003800000 */
.L_x_56:
        /* <DEDUP_REMOVED lines=10> */
.L_x_59:
[----:B------:R-:W-:Y:S05]  /*28b0*/  BSYNC B1 ;  /* 0x0000000000017941 */ /* 0x000fea0003800000 */
.L_x_58:
        /* <DEDUP_REMOVED lines=10> */
.L_x_61:
[----:B------:R-:W-:Y:S05]  /*2960*/  BSYNC B1 ;  /* 0x0000000000017941 */ /* 0x000fea0003800000 */
.L_x_60:
        /* <DEDUP_REMOVED lines=9> */
.L_x_63:
[----:B------:R-:W-:Y:S05]  /*2a00*/  BSYNC B1 ;  /* 0x0000000000017941 */ /* 0x000fea0003800000 */
.L_x_62:
        /* <DEDUP_REMOVED lines=9> */
.L_x_65:
[----:B------:R-:W-:Y:S05]  /*2aa0*/  BSYNC B1 ;  /* 0x0000000000017941 */ /* 0x000fea0003800000 */
.L_x_64:
        /* <DEDUP_REMOVED lines=10> */
.L_x_67:
[----:B------:R-:W-:Y:S05]  /*2b50*/  BSYNC B1 ;  /* 0x0000000000017941 */ /* 0x000fea0003800000 */
.L_x_66:
        /* <DEDUP_REMOVED lines=10> */
.L_x_69:
[----:B------:R-:W-:Y:S05]  /*2c00*/  BSYNC B1 ;  /* 0x0000000000017941 */ /* 0x000fea0003800000 */
.L_x_68:
        /* <DEDUP_REMOVED lines=9> */
.L_x_71:
[----:B------:R-:W-:Y:S05]  /*2ca0*/  BSYNC B1 ;  /* 0x0000000000017941 */ /* 0x000fea0003800000 */
.L_x_70:
        /* <DEDUP_REMOVED lines=9> */
.L_x_73:
[----:B------:R-:W-:Y:S05]  /*2d40*/  BSYNC B1 ;  /* 0x0000000000017941 */ /* 0x000fea0003800000 */
.L_x_72:
        /* <DEDUP_REMOVED lines=10> */
.L_x_75:
[----:B------:R-:W-:Y:S05]  /*2df0*/  BSYNC B1 ;  /* 0x0000000000017941 */ /* 0x000fea0003800000 */
.L_x_74:
        /* <DEDUP_REMOVED lines=10> */
.L_x_77:
[----:B------:R-:W-:Y:S05]  /*2ea0*/  BSYNC B1 ;  /* 0x0000000000017941 */ /* 0x000fea0003800000 */
.L_x_76:
        /* <DEDUP_REMOVED lines=9> */
.L_x_79:
[----:B------:R-:W-:Y:S05]  /*2f40*/  BSYNC B1 ;  /* 0x0000000000017941 */ /* 0x000fea0003800000 */
.L_x_78:
        /* <DEDUP_REMOVED lines=9> */
.L_x_81:
[----:B------:R-:W-:Y:S05]  /*2fe0*/  BSYNC B1 ;  /* 0x0000000000017941 */ /* 0x000fea0003800000 */
.L_x_80:
        /* <DEDUP_REMOVED lines=10> */
.L_x_83:
[----:B------:R-:W-:Y:S05]  /*3090*/  BSYNC B1 ;  /* 0x0000000000017941 */ /* 0x000fea0003800000 */
.L_x_82:
        /* <DEDUP_REMOVED lines=10> */
.L_x_85:
[----:B------:R-:W-:Y:S05]  /*3140*/  BSYNC B1 ;  /* 0x0000000000017941 */ /* 0x000fea0003800000 */
.L_x_84:
        /* <DEDUP_REMOVED lines=9> */
.L_x_87:
[----:B------:R-:W-:Y:S05]  /*31e0*/  BSYNC B1 ;  /* 0x0000000000017941 */ /* 0x000fea0003800000 */
.L_x_86:
        /* <DEDUP_REMOVED lines=9> */
.L_x_89:
[----:B------:R-:W-:Y:S05]  /*3280*/  BSYNC B1 ;  /* 0x0000000000017941 */ /* 0x000fea0003800000 */
.L_x_88:
        /* <DEDUP_REMOVED lines=10> */
.L_x_91:
[----:B------:R-:W-:Y:S05]  /*3330*/  BSYNC B1 ;  /* 0x0000000000017941 */ /* 0x000fea0003800000 */
.L_x_90:
        /* <DEDUP_REMOVED lines=10> */
.L_x_93:
[----:B------:R-:W-:Y:S05]  /*33e0*/  BSYNC B1 ;  /* 0x0000000000017941 */ /* 0x000fea0003800000 */
.L_x_92:
        /* <DEDUP_REMOVED lines=9> */
.L_x_95:
[----:B------:R-:W-:Y:S05]  /*3480*/  BSYNC B1 ;  /* 0x0000000000017941 */ /* 0x000fea0003800000 */
.L_x_94:
        /* <DEDUP_REMOVED lines=9> */
.L_x_97:
[----:B------:R-:W-:Y:S05]  /*3520*/  BSYNC B1 ;  /* 0x0000000000017941 */ /* 0x000fea0003800000 */
.L_x_96:
        /* <DEDUP_REMOVED lines=10> */
.L_x_99:
[----:B------:R-:W-:Y:S05]  /*35d0*/  BSYNC B1 ;  /* 0x0000000000017941 */ /* 0x000fea0003800000 */
.L_x_98:
        /* <DEDUP_REMOVED lines=10> */
.L_x_101:
[----:B------:R-:W-:Y:S05]  /*3680*/  BSYNC B1 ;  /* 0x0000000000017941 */ /* 0x000fea0003800000 */
.L_x_100:
        /* <DEDUP_REMOVED lines=9> */
.L_x_103:
[----:B------:R-:W-:Y:S05]  /*3720*/  BSYNC B1 ;  /* 0x0000000000017941 */ /* 0x000fea0003800000 */
.L_x_102:
        /* <DEDUP_REMOVED lines=9> */
.L_x_105:
[----:B------:R-:W-:Y:S05]  /*37c0*/  BSYNC B1 ;  /* 0x0000000000017941 */ /* 0x000fea0003800000 */
.L_x_104:
        /* <DEDUP_REMOVED lines=10> */
.L_x_107:
[----:B------:R-:W-:Y:S05]  /*3870*/  BSYNC B1 ;  /* 0x0000000000017941 */ /* 0x000fea0003800000 */
.L_x_106:
        /* <DEDUP_REMOVED lines=10> */
.L_x_109:
[----:B------:R-:W-:Y:S05]  /*3920*/  BSYNC B1 ;  /* 0x0000000000017941 */ /* 0x000fea0003800000 */
.L_x_108:
        /* <DEDUP_REMOVED lines=9> */
.L_x_111:
[----:B------:R-:W-:Y:S05]  /*39c0*/  BSYNC B1 ;  /* 0x0000000000017941 */ /* 0x000fea0003800000 */
.L_x_110:
        /* <DEDUP_REMOVED lines=9> */
.L_x_113:
[----:B------:R-:W-:Y:S05]  /*3a60*/  BSYNC B1 ;  /* 0x0000000000017941 */ /* 0x000fea0003800000 */
.L_x_112:
        /* <DEDUP_REMOVED lines=10> */
.L_x_115:
[----:B------:R-:W-:Y:S05]  /*3b10*/  BSYNC B1 ;  /* 0x0000000000017941 */ /* 0x000fea0003800000 */
.L_x_114:
        /* <DEDUP_REMOVED lines=10> */
.L_x_117:
[----:B------:R-:W-:Y:S05]  /*3bc0*/  BSYNC B1 ;  /* 0x0000000000017941 */ /* 0x000fea0003800000 */
.L_x_116:
        /* <DEDUP_REMOVED lines=9> */
.L_x_119:
[----:B------:R-:W-:Y:S05]  /*3c60*/  BSYNC B1 ;  /* 0x0000000000017941 */ /* 0x000fea0003800000 */
.L_x_118:
        /* <DEDUP_REMOVED lines=9> */
.L_x_121:
[----:B------:R-:W-:Y:S05]  /*3d00*/  BSYNC B1 ;  /* 0x0000000000017941 */ /* 0x000fea0003800000 */
.L_x_120:
        /* <DEDUP_REMOVED lines=10> */
.L_x_123:
[----:B------:R-:W-:Y:S05]  /*3db0*/  BSYNC B1 ;  /* 0x0000000000017941 */ /* 0x000fea0003800000 */
.L_x_122:
        /* <DEDUP_REMOVED lines=10> */
.L_x_125:
[----:B------:R-:W-:Y:S05]  /*3e60*/  BSYNC B1 ;  /* 0x0000000000017941 */ /* 0x000fea0003800000 */
.L_x_124:
        /* <DEDUP_REMOVED lines=9> */
.L_x_127:
[----:B------:R-:W-:Y:S05]  /*3f00*/  BSYNC B1 ;  /* 0x0000000000017941 */ /* 0x000fea0003800000 */
.L_x_126:
        /* <DEDUP_REMOVED lines=9> */
.L_x_129:
[----:B------:R-:W-:Y:S05]  /*3fa0*/  BSYNC B1 ;  /* 0x0000000000017941 */ /* 0x000fea0003800000 */
.L_x_128:
        /* <DEDUP_REMOVED lines=10> */
.L_x_131:
[----:B------:R-:W-:Y:S05]  /*4050*/  BSYNC B1 ;  /* 0x0000000000017941 */ /* 0x000fea0003800000 */
.L_x_130:
        /* <DEDUP_REMOVED lines=10> */
.L_x_133:
[----:B------:R-:W-:Y:S05]  /*4100*/  BSYNC B1 ;  /* 0x0000000000017941 */ /* 0x000fea0003800000 */
.L_x_132:
        /* <DEDUP_REMOVED lines=9> */
.L_x_135:
[----:B------:R-:W-:Y:S05]  /*41a0*/  BSYNC B1 ;  /* 0x0000000000017941 */ /* 0x000fea0003800000 */
.L_x_134:
        /* <DEDUP_REMOVED lines=9> */
.L_x_137:
[----:B------:R-:W-:Y:S05]  /*4240*/  BSYNC B1 ;  /* 0x0000000000017941 */ /* 0x000fea0003800000 */
.L_x_136:
        /* <DEDUP_REMOVED lines=10> */
.L_x_139:
[----:B------:R-:W-:Y:S05]  /*42f0*/  BSYNC B1 ;  /* 0x0000000000017941 */ /* 0x000fea0003800000 */
.L_x_138:
        /* <DEDUP_REMOVED lines=10> */
.L_x_141:
[----:B------:R-:W-:Y:S05]  /*43a0*/  BSYNC B1 ;  /* 0x0000000000017941 */ /* 0x000fea0003800000 */
.L_x_140:
        /* <DEDUP_REMOVED lines=9> */
.L_x_143:
[----:B------:R-:W-:Y:S05]  /*4440*/  BSYNC B1 ;  /* 0x0000000000017941 */ /* 0x000fea0003800000 */
.L_x_142:
        /* <DEDUP_REMOVED lines=9> */
.L_x_145:
[----:B------:R-:W-:Y:S05]  /*44e0*/  BSYNC B1 ;  /* 0x0000000000017941 */ /* 0x000fea0003800000 */
.L_x_144:
        /* <DEDUP_REMOVED lines=10> */
.L_x_147:
[----:B------:R-:W-:Y:S05]  /*4590*/  BSYNC B1 ;  /* 0x0000000000017941 */ /* 0x000fea0003800000 */
.L_x_146:
        /* <DEDUP_REMOVED lines=10> */
.L_x_149:
[----:B------:R-:W-:Y:S05]  /*4640*/  BSYNC B1 ;  /* 0x0000000000017941 */ /* 0x000fea0003800000 */
.L_x_148:
        /* <DEDUP_REMOVED lines=9> */
.L_x_151:
[----:B------:R-:W-:Y:S05]  /*46e0*/  BSYNC B1 ;  /* 0x0000000000017941 */ /* 0x000fea0003800000 */
.L_x_150:
        /* <DEDUP_REMOVED lines=9> */
.L_x_153:
[----:B------:R-:W-:Y:S05]  /*4780*/  BSYNC B1 ;  /* 0x0000000000017941 */ /* 0x000fea0003800000 */
.L_x_152:
        /* <DEDUP_REMOVED lines=10> */
.L_x_155:
[----:B------:R-:W-:Y:S05]  /*4830*/  BSYNC B1 ;  /* 0x0000000000017941 */ /* 0x000fea0003800000 */
.L_x_154:
        /* <DEDUP_REMOVED lines=10> */
.L_x_157:
[----:B------:R-:W-:Y:S05]  /*48e0*/  BSYNC B1 ;  /* 0x0000000000017941 */ /* 0x000fea0003800000 */
.L_x_156:
        /* <DEDUP_REMOVED lines=9> */
.L_x_159:
[----:B------:R-:W-:Y:S05]  /*4980*/  BSYNC B1 ;  /* 0x0000000000017941 */ /* 0x000fea0003800000 */
.L_x_158:
        /* <DEDUP_REMOVED lines=9> */
.L_x_161:
[----:B------:R-:W-:Y:S05]  /*4a20*/  BSYNC B1 ;  /* 0x0000000000017941 */ /* 0x000fea0003800000 */
.L_x_160:
        /* <DEDUP_REMOVED lines=10> */
.L_x_163:
[----:B------:R-:W-:Y:S05]  /*4ad0*/  BSYNC B1 ;  /* 0x0000000000017941 */ /* 0x000fea0003800000 */
.L_x_162:
        /* <DEDUP_REMOVED lines=10> */
.L_x_165:
[----:B------:R-:W-:Y:S05]  /*4b80*/  BSYNC B1 ;  /* 0x0000000000017941 */ /* 0x000fea0003800000 */
.L_x_164:
        /* <DEDUP_REMOVED lines=9> */
.L_x_167:
[----:B------:R-:W-:Y:S05]  /*4c20*/  BSYNC B1 ;  /* 0x0000000000017941 */ /* 0x000fea0003800000 */
.L_x_166:
        /* <DEDUP_REMOVED lines=9> */
.L_x_169:
[----:B------:R-:W-:Y:S05]  /*4cc0*/  BSYNC B1 ;  /* 0x0000000000017941 */ /* 0x000fea0003800000 */
.L_x_168:
        /* <DEDUP_REMOVED lines=10> */
.L_x_171:
[----:B------:R-:W-:Y:S05]  /*4d70*/  BSYNC B1 ;  /* 0x0000000000017941 */ /* 0x000fea0003800000 */
.L_x_170:
        /* <DEDUP_REMOVED lines=10> */
.L_x_173:
[----:B------:R-:W-:Y:S05]  /*4e20*/  BSYNC B1 ;  /* 0x0000000000017941 */ /* 0x000fea0003800000 */
.L_x_172:
        /* <DEDUP_REMOVED lines=9> */
.L_x_175:
[----:B------:R-:W-:Y:S05]  /*4ec0*/  BSYNC B1 ;  /* 0x0000000000017941 */ /* 0x000fea0003800000 */
.L_x_174:
        /* <DEDUP_REMOVED lines=9> */
.L_x_177:
[----:B------:R-:W-:Y:S05]  /*4f60*/  BSYNC B1 ;  /* 0x0000000000017941 */ /* 0x000fea0003800000 */
.L_x_176:
        /* <DEDUP_REMOVED lines=10> */
.L_x_179:
[----:B------:R-:W-:Y:S05]  /*5010*/  BSYNC B1 ;  /* 0x0000000000017941 */ /* 0x000fea0003800000 */
.L_x_178:
        /* <DEDUP_REMOVED lines=10> */
.L_x_181:
[----:B------:R-:W-:Y:S05]  /*50c0*/  BSYNC B1 ;  /* 0x0000000000017941 */ /* 0x000fea0003800000 */
.L_x_180:
        /* <DEDUP_REMOVED lines=9> */
.L_x_183:
[----:B------:R-:W-:Y:S05]  /*5160*/  BSYNC B1 ;  /* 0x0000000000017941 */ /* 0x000fea0003800000 */
.L_x_182:
        /* <DEDUP_REMOVED lines=9> */
.L_x_185:
[----:B------:R-:W-:Y:S05]  /*5200*/  BSYNC B1 ;  /* 0x0000000000017941 */ /* 0x000fea0003800000 */
.L_x_184:
        /* <DEDUP_REMOVED lines=10> */
.L_x_187:
[----:B------:R-:W-:Y:S05]  /*52b0*/  BSYNC B1 ;  /* 0x0000000000017941 */ /* 0x000fea0003800000 */
.L_x_186:
        /* <DEDUP_REMOVED lines=10> */
.L_x_189:
[----:B------:R-:W-:Y:S05]  /*5360*/  BSYNC B1 ;  /* 0x0000000000017941 */ /* 0x000fea0003800000 */
.L_x_188:
        /* <DEDUP_REMOVED lines=9> */
.L_x_191:
[----:B------:R-:W-:Y:S05]  /*5400*/  BSYNC B1 ;  /* 0x0000000000017941 */ /* 0x000fea0003800000 */
.L_x_190:
        /* <DEDUP_REMOVED lines=9> */
.L_x_193:
[----:B------:R-:W-:Y:S05]  /*54a0*/  BSYNC B1 ;  /* 0x0000000000017941 */ /* 0x000fea0003800000 */
.L_x_192:
        /* <DEDUP_REMOVED lines=10> */
.L_x_195:
[----:B------:R-:W-:Y:S05]  /*5550*/  BSYNC B1 ;  /* 0x0000000000017941 */ /* 0x000fea0003800000 */
.L_x_194:
        /* <DEDUP_REMOVED lines=10> */
.L_x_197:
[----:B------:R-:W-:Y:S05]  /*5600*/  BSYNC B1 ;  /* 0x0000000000017941 */ /* 0x000fea0003800000 */
.L_x_196:
        /* <DEDUP_REMOVED lines=9> */
.L_x_199:
[----:B------:R-:W-:Y:S05]  /*56a0*/  BSYNC B1 ;  /* 0x0000000000017941 */ /* 0x000fea0003800000 */
.L_x_198:
        /* <DEDUP_REMOVED lines=9> */
.L_x_201:
[----:B------:R-:W-:Y:S05]  /*5740*/  BSYNC B1 ;  /* 0x0000000000017941 */ /* 0x000fea0003800000 */
.L_x_200:
        /* <DEDUP_REMOVED lines=10> */
.L_x_203:
[----:B------:R-:W-:Y:S05]  /*57f0*/  BSYNC B1 ;  /* 0x0000000000017941 */ /* 0x000fea0003800000 */
.L_x_202:
        /* <DEDUP_REMOVED lines=10> */
.L_x_205:
[----:B------:R-:W-:Y:S05]  /*58a0*/  BSYNC B1 ;  /* 0x0000000000017941 */ /* 0x000fea0003800000 */
.L_x_204:
        /* <DEDUP_REMOVED lines=9> */
.L_x_207:
[----:B------:R-:W-:Y:S05]  /*5940*/  BSYNC B1 ;  /* 0x0000000000017941 */ /* 0x000fea0003800000 */
.L_x_206:
        /* <DEDUP_REMOVED lines=9> */
.L_x_209:
[----:B------:R-:W-:Y:S05]  /*59e0*/  BSYNC B1 ;  /* 0x0000000000017941 */ /* 0x000fea0003800000 */
.L_x_208:
        /* <DEDUP_REMOVED lines=10> */
.L_x_211:
[----:B------:R-:W-:Y:S05]  /*5a90*/  BSYNC B1 ;  /* 0x0000000000017941 */ /* 0x000fea0003800000 */
.L_x_210:
        /* <DEDUP_REMOVED lines=10> */
.L_x_213:
[----:B------:R-:W-:Y:S05]  /*5b40*/  BSYNC B1 ;  /* 0x0000000000017941 */ /* 0x000fea0003800000 */
.L_x_212:
        /* <DEDUP_REMOVED lines=9> */
.L_x_215:
[----:B------:R-:W-:Y:S05]  /*5be0*/  BSYNC B1 ;  /* 0x0000000000017941 */ /* 0x000fea0003800000 */
.L_x_214:
        /* <DEDUP_REMOVED lines=9> */
.L_x_217:
[----:B------:R-:W-:Y:S05]  /*5c80*/  BSYNC B1 ;  /* 0x0000000000017941 */ /* 0x000fea0003800000 */
.L_x_216:
        /* <DEDUP_REMOVED lines=10> */
.L_x_219:
[----:B------:R-:W-:Y:S05]  /*5d30*/  BSYNC B1 ;  /* 0x0000000000017941 */ /* 0x000fea0003800000 */
.L_x_218:
        /* <DEDUP_REMOVED lines=10> */
.L_x_221:
[----:B------:R-:W-:Y:S05]  /*5de0*/  BSYNC B1 ;  /* 0x0000000000017941 */ /* 0x000fea0003800000 */
.L_x_220:
        /* <DEDUP_REMOVED lines=9> */
.L_x_223:
[----:B------:R-:W-:Y:S05]  /*5e80*/  BSYNC B1 ;  /* 0x0000000000017941 */ /* 0x000fea0003800000 */
.L_x_222:
        /* <DEDUP_REMOVED lines=9> */
.L_x_225:
[----:B------:R-:W-:Y:S05]  /*5f20*/  BSYNC B1 ;  /* 0x0000000000017941 */ /* 0x000fea0003800000 */
.L_x_224:
        /* <DEDUP_REMOVED lines=10> */
.L_x_227:
[----:B------:R-:W-:Y:S05]  /*5fd0*/  BSYNC B1 ;  /* 0x0000000000017941 */ /* 0x000fea0003800000 */
.L_x_226:
        /* <DEDUP_REMOVED lines=10> */
.L_x_229:
[----:B------:R-:W-:Y:S05]  /*6080*/  BSYNC B1 ;  /* 0x0000000000017941 */ /* 0x000fea0003800000 */
.L_x_228:
        /* <DEDUP_REMOVED lines=9> */
.L_x_231:
[----:B------:R-:W-:Y:S05]  /*6120*/  BSYNC B1 ;  /* 0x0000000000017941 */ /* 0x000fea0003800000 */
.L_x_230:
        /* <DEDUP_REMOVED lines=9> */
.L_x_233:
[----:B------:R-:W-:Y:S05]  /*61c0*/  BSYNC B1 ;  /* 0x0000000000017941 */ /* 0x000fea0003800000 */
.L_x_232:
        /* <DEDUP_REMOVED lines=10> */
.L_x_235:
[----:B------:R-:W-:Y:S05]  /*6270*/  BSYNC B1 ;  /* 0x0000000000017941 */ /* 0x000fea0003800000 */
.L_x_234:
        /* <DEDUP_REMOVED lines=10> */
.L_x_237:
[----:B------:R-:W-:Y:S05]  /*6320*/  BSYNC B1 ;  /* 0x0000000000017941 */ /* 0x000fea0003800000 */
.L_x_236:
        /* <DEDUP_REMOVED lines=9> */
.L_x_239:
[----:B------:R-:W-:Y:S05]  /*63c0*/  BSYNC B1 ;  /* 0x0000000000017941 */ /* 0x000fea0003800000 */
.L_x_238:
        /* <DEDUP_REMOVED lines=9> */
.L_x_241:
[----:B------:R-:W-:Y:S05]  /*6460*/  BSYNC B1 ;  /* 0x0000000000017941 */ /* 0x000fea0003800000 */
.L_x_240:
        /* <DEDUP_REMOVED lines=10> */
.L_x_243:
[----:B------:R-:W-:Y:S05]  /*6510*/  BSYNC B1 ;  /* 0x0000000000017941 */ /* 0x000fea0003800000 */
.L_x_242:
        /* <DEDUP_REMOVED lines=10> */
.L_x_245:
[----:B------:R-:W-:Y:S05]  /*65c0*/  BSYNC B1 ;  /* 0x0000000000017941 */ /* 0x000fea0003800000 */
.L_x_244:
        /* <DEDUP_REMOVED lines=9> */
.L_x_247:
[----:B------:R-:W-:Y:S05]  /*6660*/  BSYNC B1 ;  /* 0x0000000000017941 */ /* 0x000fea0003800000 */
.L_x_246:
        /* <DEDUP_REMOVED lines=9> */
.L_x_249:
[----:B------:R-:W-:Y:S05]  /*6700*/  BSYNC B1 ;  /* 0x0000000000017941 */ /* 0x000fea0003800000 */
.L_x_248:
        /* <DEDUP_REMOVED lines=10> */
.L_x_251:
[----:B------:R-:W-:Y:S05]  /*67b0*/  BSYNC B1 ;  /* 0x0000000000017941 */ /* 0x000fea0003800000 */
.L_x_250:
        /* <DEDUP_REMOVED lines=10> */
.L_x_253:
[----:B------:R-:W-:Y:S05]  /*6860*/  BSYNC B1 ;  /* 0x0000000000017941 */ /* 0x000fea0003800000 */
.L_x_252:
        /* <DEDUP_REMOVED lines=9> */
.L_x_255:
[----:B------:R-:W-:Y:S05]  /*6900*/  BSYNC B1 ;  /* 0x0000000000017941 */ /* 0x000fea0003800000 */
.L_x_254:
        /* <DEDUP_REMOVED lines=9> */
.L_x_257:
[----:B------:R-:W-:Y:S05]  /*69a0*/  BSYNC B1 ;  /* 0x0000000000017941 */ /* 0x000fea0003800000 */
.L_x_256:
        /* <DEDUP_REMOVED lines=10> */
.L_x_259:
[----:B------:R-:W-:Y:S05]  /*6a50*/  BSYNC B1 ;  /* 0x0000000000017941 */ /* 0x000fea0003800000 */
.L_x_258:
        /* <DEDUP_REMOVED lines=10> */
.L_x_261:
[----:B------:R-:W-:Y:S05]  /*6b00*/  BSYNC B1 ;  /* 0x0000000000017941 */ /* 0x000fea0003800000 */
.L_x_260:
        /* <DEDUP_REMOVED lines=9> */
.L_x_263:
[----:B------:R-:W-:Y:S05]  /*6ba0*/  BSYNC B1 ;  /* 0x0000000000017941 */ /* 0x000fea0003800000 */
.L_x_262:
        /* <DEDUP_REMOVED lines=9> */
.L_x_265:
[----:B------:R-:W-:Y:S05]  /*6c40*/  BSYNC B1 ;  /* 0x0000000000017941 */ /* 0x000fea0003800000 */
.L_x_264:
        /* <DEDUP_REMOVED lines=10> */
.L_x_267:
[----:B------:R-:W-:Y:S05]  /*6cf0*/  BSYNC B1 ;  /* 0x0000000000017941 */ /* 0x000fea0003800000 */
.L_x_266:
        /* <DEDUP_REMOVED lines=10> */
.L_x_269:
[----:B------:R-:W-:Y:S05]  /*6da0*/  BSYNC B1 ;  /* 0x0000000000017941 */ /* 0x000fea0003800000 */
.L_x_268:
        /* <DEDUP_REMOVED lines=9> */
.L_x_271:
[----:B------:R-:W-:Y:S05]  /*6e40*/  BSYNC B1 ;  /* 0x0000000000017941 */ /* 0x000fea0003800000 */
.L_x_270:
        /* <DEDUP_REMOVED lines=9> */
.L_x_273:
[----:B------:R-:W-:Y:S05]  /*6ee0*/  BSYNC B1 ;  /* 0x0000000000017941 */ /* 0x000fea0003800000 */
.L_x_272:
        /* <DEDUP_REMOVED lines=10> */
.L_x_275:
[----:B------:R-:W-:Y:S05]  /*6f90*/  BSYNC B1 ;  /* 0x0000000000017941 */ /* 0x000fea0003800000 */
.L_x_274:
        /* <DEDUP_REMOVED lines=10> */
.L_x_277:
[----:B------:R-:W-:Y:S05]  /*7040*/  BSYNC B1 ;  /* 0x0000000000017941 */ /* 0x000fea0003800000 */
.L_x_276:
[----:B01--45:R-:W-:Y:S01]  /*7050*/  HADD2.F32 R6, -RZ, R152.H0_H0 ;  /* 0x20000098ff067230 */ /* 0x033fe20000004100 */
        /* <DEDUP_REMOVED lines=8> */
.L_x_279:
[----:B------:R-:W-:Y:S05]  /*70e0*/  BSYNC B1 ;  /* 0x0000000000017941 */ /* 0x000fea0003800000 */
.L_x_278:
[----:B0-2--5:R-:W-:Y:S01]  /*70f0*/  HADD2.F32 R4, -RZ, R152.H0_H0 ;  /* 0x20000098ff047230 */ /* 0x025fe20000004100 */
[----:B------:R-:W-:Y:S01]  /*7100*/  ISETP.GT.AND P0, PT, R0, 0x8, P0 ;  /* 0x000000080000780c */ /* 0x000fe20000704270 */
[----:B------:R-:W-:Y:S01]  /*7110*/  @P1 IMAD.MOV.U32 R5, RZ, RZ, R11 ;  /* 0x000000ffff051224 */ /* 0x000fe200078e000b */
[----:B------:R-:W-:Y:S02]  /*7120*/  BSSY B1, `(.L_x_280) ;  /* 0x0000008000017945 */ /* 0x000fe40003800000 */
[----:B------:R-:W-:Y:S01]  /*7130*/  FMUL R3, R4, R155 ;  /* 0x0000009b04037220 */ /* 0x000fe20000400000 */
[----:B------:R-:W-:-:S03]  /*7140*/  @P1 IMAD.MOV.U32 R4, RZ, RZ, R10 ;  /* 0x000000ffff041224 */ /* 0x000fc600078e000a */
[----:B------:R-:W-:-:S05]  /*7150*/  FFMA R3, R150, R154, R3 ;  /* 0x0000009a96037223 */ /* 0x000fca0000000003 */
[----:B------:R-:W-:-:S05]  /*7160*/  F2FP.F16.F32.PACK_AB R3, RZ, R3 ;  /* 0x00000003ff03723e */ /* 0x000fca00000000ff */
[----:B------:R0:W-:Y:S01]  /*7170*/  @P1 STG.E.U16 desc[UR36][R4.64+0x1f0], R3 ;  /* 0x0001f00304001986 */ /* 0x0001e2000c101524 */
[----:B------:R-:W-:Y:S05]  /*7180*/  @!P0 BRA `(.L_x_281) ;  /* 0x0000000000048947 */ /* 0x000fea0003800000 */
[----:B------:R2:W5:Y:S02]  /*7190*/  LDG.E.LTC128B.U16 R152, desc[UR36][R8.64+0x1f2] ;  /* 0x0001f22408987981 */ /* 0x000564000c1e1520 */
.L_x_281:
[----:B------:R-:W-:Y:S05]  /*71a0*/  BSYNC B1 ;  /* 0x0000000000017941 */ /* 0x000fea0003800000 */
.L_x_280:
[----:B------:R-:W-:Y:S05]  /*71b0*/  @!P0 BRA `(.L_x_282) ;  /* 0x0000002400308947 */ /* 0x000fea0003800000 */
[----:B-----5:R-:W-:-:S05]  /*71c0*/  HADD2.F32 R152, -RZ, R152.H0_H0 ;  /* 0x20000098ff987230 */ /* 0x020fca0000004100 */
[----:B------:R-:W-:-:S04]  /*71d0*/  FMUL R152, R152, R155 ;  /* 0x0000009b98987220 */ /* 0x000fc80000400000 */
[----:B------:R-:W-:-:S05]  /*71e0*/  FFMA R152, R151, R154, R152 ;  /* 0x0000009a97987223 */ /* 0x000fca0000000098 */
[----:B------:R-:W-:-:S05]  /*71f0*/  F2FP.F16.F32.PACK_AB R152, RZ, R152 ;  /* 0x00000098ff98723e */ /* 0x000fca00000000ff */
[----:B------:R4:W-:Y:S01]  /*7200*/  STG.E.U16 desc[UR36][R10.64+0x1f2], R152 ;  /* 0x0001f2980a007986 */ /* 0x0009e2000c101524 */
[----:B------:R-:W-:Y:S05]  /*7210*/  BRA `(.L_x_282) ;  /* 0x0000002400187947 */ /* 0x000fea0003800000 */
.L_x_29:
[----:B------:R-:W-:Y:S01]  /*7220*/  ISETP.GT.AND P0, PT, R3, 0x1, PT ;  /* 0x000000010300780c */ /* 0x000fe20003f04270 */
[----:B------:R-:W-:Y:S01]  /*7230*/  ULDC.64 UR4, c[0x0][0x5c0] ;  /* 0x0001700000047ab9 */ /* 0x000fe20000000a00 */
[-C--:B------:R-:W-:Y:S01]  /*7240*/  FMUL R24, R24, R154.reuse ;  /* 0x0000009a18187220 */ /* 0x080fe20000400000 */
[-C--:B------:R-:W-:Y:S01]  /*7250*/  FMUL R25, R25, R154.reuse ;  /* 0x0000009a19197220 */ /* 0x080fe20000400000 */
[----:B------:R-:W-:Y:S01]  /*7260*/  ISETP.GT.AND P3, PT, R0, RZ, P0 ;  /* 0x000000ff0000720c */ /* 0x000fe20000764270 */
[-C--:B------:R-:W-:Y:S01]  /*7270*/  FMUL R26, R26, R154.reuse ;  /* 0x0000009a1a1a7220 */ /* 0x080fe20000400000 */
[----:B------:R-:W-:Y:S01]  /*7280*/  LEA R4, P4, R160, UR4, 0x1 ;  /* 0x00000004a0047c11 */ /* 0x000fe2000f8808ff */
[----:B------:R-:W-:Y:S01]  /*7290*/  FMUL R27, R27, R154 ;  /* 0x0000009a1b1b7220 */ /* 0x000fe20000400000 */
[----:B------:R-:W-:Y:S01]  /*72a0*/  F2FP.F16.F32.PACK_AB R24, RZ, R24 ;  /* 0x00000018ff18723e */ /* 0x000fe200000000ff */
[-C--:B------:R-:W-:Y:S01]  /*72b0*/  FMUL R28, R28, R154.reuse ;  /* 0x0000009a1c1c7220 */ /* 0x080fe20000400000 */
[----:B------:R-:W-:Y:S01]  /*72c0*/  LEA.HI.X R5, R160, UR5, R169, 0x1, P4 ;  /* 0x00000005a0057c11 */ /* 0x000fe2000a0f0ca9 */
[-C--:B------:R-:W-:Y:S01]  /*72d0*/  FMUL R29, R29, R154.reuse ;  /* 0x0000009a1d1d7220 */ /* 0x080fe20000400000 */
[----:B------:R-:W-:Y:S01]  /*72e0*/  F2FP.F16.F32.PACK_AB R25, RZ, R25 ;  /* 0x00000019ff19723e */ /* 0x000fe200000000ff */
[-C--:B------:R-:W-:Y:S01]  /*72f0*/  FMUL R30, R30, R154.reuse ;  /* 0x0000009a1e1e7220 */ /* 0x080fe20000400000 */
[----:B------:R-:W-:Y:S01]  /*7300*/  SHF.L.U64.HI R11, R10, 0x4, R11 ;  /* 0x000000040a0b7819 */ /* 0x000fe2000001020b */
[----:B------:R-:W-:Y:S01]  /*7310*/  @P1 STG.E.U16 desc[UR36][R4.64], R24 ;  /* 0x0000001804001986 */ /* 0x000fe2000c101524 */
[----:B------:R-:W-:Y:S01]  /*7320*/  ISETP.GT.AND P1, PT, R3, 0x8, PT ;  /* 0x000000080300780c */ /* 0x000fe20003f24270 */
[----:B------:R-:W-:Y:S01]  /*7330*/  FMUL R31, R31, R154 ;  /* 0x0000009a1f1f7220 */ /* 0x000fe20000400000 */
[----:B------:R-:W-:Y:S01]  /*7340*/  ISETP.GT.AND P4, PT, R0, 0x8, P0 ;  /* 0x000000080000780c */ /* 0x000fe20000784270 */
[----:B------:R-:W-:Y:S01]  /*7350*/  @P3 STG.E.U16 desc[UR36][R4.64+0x2], R25 ;  /* 0x0000021904003986 */ /* 0x000fe2000c101524 */
[----:B------:R-:W-:Y:S01]  /*7360*/  LEA R6, P3, R10, R4, 0x4 ;  /* 0x000000040a067211 */ /* 0x000fe200078620ff */
[-C--:B------:R-:W-:Y:S01]  /*7370*/  FMUL R32, R32, R154.reuse ;  /* 0x0000009a20207220 */ /* 0x080fe20000400000 */
[C---:B------:R-:W-:Y:S01]  /*7380*/  ISETP.GT.AND P2, PT, R0.reuse, 0x8, P2 ;  /* 0x000000080000780c */ /* 0x040fe20001744270 */
[-C--:B------:R-:W-:Y:S01]  /*7390*/  FMUL R33, R33, R154.reuse ;  /* 0x0000009a21217220 */ /* 0x080fe20000400000 */
[----:B------:R-:W-:Y:S01]  /*73a0*/  ISETP.GT.AND P0, PT, R3, 0x9, PT ;  /* 0x000000090300780c */ /* 0x000fe20003f04270 */
[----:B------:R-:W-:Y:S01]  /*73b0*/  IMAD.X R7, R11, 0x1, R5, P3 ;  /* 0x000000010b077824 */ /* 0x000fe200018e0605 */
[----:B------:R-:W-:Y:S01]  /*73c0*/  ISETP.GT.AND P5, PT, R0, RZ, P1 ;  /* 0x000000ff0000720c */ /* 0x000fe20000fa4270 */
[-C--:B------:R-:W-:Y:S01]  /*73d0*/  FMUL R34, R34, R154.reuse ;  /* 0x0000009a22227220 */ /* 0x080fe20000400000 */
[----:B------:R-:W-:Y:S01]  /*73e0*/  ISETP.GT.AND P3, PT, R0, RZ, P0 ;  /* 0x000000ff0000720c */ /* 0x000fe20000764270 */
[----:B------:R-:W-:Y:S01]  /*73f0*/  FMUL R35, R35, R154 ;  /* 0x0000009a23237220 */ /* 0x000fe20000400000 */
[----:B------:R-:W-:Y:S01]  /*7400*/  F2FP.F16.F32.PACK_AB R26, RZ, R26 ;  /* 0x0000001aff1a723e */ /* 0x000fe200000000ff */
[-C--:B------:R-:W-:Y:S01]  /*7410*/  FMUL R36, R36, R154.reuse ;  /* 0x0000009a24247220 */ /* 0x080fe20000400000 */
[----:B------:R-:W-:Y:S01]  /*7420*/  F2FP.F16.F32.PACK_AB R27, RZ, R27 ;  /* 0x0000001bff1b723e */ /* 0x000fe200000000ff */
[----:B------:R-:W-:Y:S01]  /*7430*/  FMUL R37, R37, R154 ;  /* 0x0000009a25257220 */ /* 0x000fe20000400000 */
[----:B------:R-:W-:Y:S01]  /*7440*/  F2FP.F16.F32.PACK_AB R28, RZ, R28 ;  /* 0x0000001cff1c723e */ /* 0x000fe200000000ff */
[----:B------:R-:W-:Y:S01]  /*7450*/  @P2 STG.E.U16 desc[UR36][R6.64], R26 ;  /* 0x0000001a06002986 */ /* 0x000fe2000c101524 */
[----:B------:R-:W-:Y:S01]  /*7460*/  F2FP.F16.F32.PACK_AB R29, RZ, R29 ;  /* 0x0000001dff1d723e */ /* 0x000fe200000000ff */
[-C--:B------:R-:W-:Y:S01]  /*7470*/  FMUL R38, R38, R154.reuse ;  /* 0x0000009a26267220 */ /* 0x080fe20000400000 */
[C---:B------:R-:W-:Y:S01]  /*7480*/  ISETP.GT.AND P2, PT, R0.reuse, 0x8, P1 ;  /* 0x000000080000780c */ /* 0x040fe20000f44270 */
[----:B------:R-:W-:Y:S01]  /*7490*/  @P4 STG.E.U16 desc[UR36][R6.64+0x2], R27 ;  /* 0x0000021b06004986 */ /* 0x000fe2000c101524 */
[----:B------:R-:W-:Y:S01]  /*74a0*/  ISETP.GT.AND P1, PT, R3, 0x10, PT ;  /* 0x000000100300780c */ /* 0x000fe20003f24270 */
[----:B------:R-:W-:Y:S01]  /*74b0*/  FMUL R39, R39, R154 ;  /* 0x0000009a27277220 */ /* 0x000fe20000400000 */
[----:B------:R-:W-:Y:S01]  /*74c0*/  F2FP.F16.F32.PACK_AB R30, RZ, R30 ;  /* 0x0000001eff1e723e */ /* 0x000fe200000000ff */
[----:B------:R-:W-:Y:S01]  /*74d0*/  @P5 STG.E.U16 desc[UR36][R4.64+0x10], R28 ;  /* 0x0000101c04005986 */ /* 0x000fe2000c101524 */
[----:B------:R-:W-:Y:S01]  /*74e0*/  ISETP.GT.AND P4, PT, R0, RZ, P1 ;  /* 0x000000ff0000720c */ /* 0x000fe20000f84270 */
[-C--:B------:R-:W-:Y:S01]  /*74f0*/  FMUL R40, R40, R154.reuse ;  /* 0x0000009a28287220 */ /* 0x080fe20000400000 */
[----:B------:R-:W-:Y:S01]  /*7500*/  F2FP.F16.F32.PACK_AB R31, RZ, R31 ;  /* 0x0000001fff1f723e */ /* 0x000fe200000000ff */
[----:B------:R-:W-:Y:S01]  /*7510*/  @P3 STG.E.U16 desc[UR36][R4.64+0x12], R29 ;  /* 0x0000121d04003986 */ /* 0x000fe2000c101524 */
[----:B------:R-:W-:Y:S01]  /*7520*/  ISETP.GT.AND P3, PT, R0, 0x8, P0 ;  /* 0x000000080000780c */ /* 0x000fe20000764270 */
[----:B------:R-:W-:Y:S01]  /*7530*/  FMUL R41, R41, R154 ;  /* 0x0000009a29297220 */ /* 0x000fe20000400000 */
[----:B------:R-:W-:Y:S01]  /*7540*/  ISETP.GT.AND P0, PT, R3, 0x11, PT ;  /* 0x000000110300780c */ /* 0x000fe20003f04270 */
[----:B------:R-:W-:Y:S01]  /*7550*/  @P2 STG.E.U16 desc[UR36][R6.64+0x10], R30 ;  /* 0x0000101e06002986 */ /* 0x000fe2000c101524 */
[----:B------:R-:W-:Y:S01]  /*7560*/  F2FP.F16.F32.PACK_AB R32, RZ, R32 ;  /* 0x00000020ff20723e */ /* 0x000fe200000000ff */
[-C--:B------:R-:W-:Y:S01]  /*7570*/  FMUL R42, R42, R154.reuse ;  /* 0x0000009a2a2a7220 */ /* 0x080fe20000400000 */
[C---:B------:R-:W-:Y:S01]  /*7580*/  ISETP.GT.AND P5, PT, R0.reuse, RZ, P0 ;  /* 0x000000ff0000720c */ /* 0x040fe200007a4270 */
[-C--:B------:R-:W-:Y:S01]  /*7590*/  FMUL R43, R43, R154.reuse ;  /* 0x0000009a2b2b7220 */ /* 0x080fe20000400000 */
[----:B------:R-:W-:Y:S01]  /*75a0*/  ISETP.GT.AND P2, PT, R0, 0x8, P1 ;  /* 0x000000080000780c */ /* 0x000fe20000f44270 */
[-C--:B------:R-:W-:Y:S01]  /*75b0*/  FMUL R44, R44, R154.reuse ;  /* 0x0000009a2c2c7220 */ /* 0x080fe20000400000 */
[----:B------:R-:W-:Y:S01]  /*75c0*/  ISETP.GT.AND P1, PT, R3, 0x18, PT ;  /* 0x000000180300780c */ /* 0x000fe20003f24270 */
[-C--:B------:R-:W-:Y:S01]  /*75d0*/  FMUL R45, R45, R154.reuse ;  /* 0x0000009a2d2d7220 */ /* 0x080fe20000400000 */
[----:B------:R-:W-:Y:S01]  /*75e0*/  F2FP.F16.F32.PACK_AB R33, RZ, R33 ;  /* 0x00000021ff21723e */ /* 0x000fe200000000ff */
[----:B------:R-:W-:Y:S01]  /*75f0*/  @P3 STG.E.U16 desc[UR36][R6.64+0x12], R31 ;  /* 0x0000121f06003986 */ /* 0x000fe2000c101524 */
[----:B------:R-:W-:Y:S01]  /*7600*/  ISETP.GT.AND P3, PT, R0, 0x8, P0 ;  /* 0x000000080000780c */ /* 0x000fe20000764270 */
[-C--:B------:R-:W-:Y:S01]  /*7610*/  FMUL R46, R46, R154.reuse ;  /* 0x0000009a2e2e7220 */ /* 0x080fe20000400000 */
[----:B------:R-:W-:Y:S01]  /*7620*/  ISETP.GT.AND P0, PT, R3, 0x19, PT ;  /* 0x000000190300780c */ /* 0x000fe20003f04270 */
[----:B------:R-:W-:Y:S01]  /*7630*/  @P4 STG.E.U16 desc[UR36][R4.64+0x20], R32 ;  /* 0x0000202004004986 */ /* 0x000fe2000c101524 */
[C---:B------:R-:W-:Y:S01]  /*7640*/  ISETP.GT.AND P4, PT, R0.reuse, RZ, P1 ;  /* 0x000000ff0000720c */ /* 0x040fe20000f84270 */
[----:B------:R-:W-:Y:S01]  /*7650*/  FMUL R47, R47, R154 ;  /* 0x0000009a2f2f7220 */ /* 0x000fe20000400000 */
[----:B------:R-:W-:Y:S01]  /*7660*/  F2FP.F16.F32.PACK_AB R34, RZ, R34 ;  /* 0x00000022ff22723e */ /* 0x000fe200000000ff */
[----:B------:R-:W-:Y:S01]  /*7670*/  @P5 STG.E.U16 desc[UR36][R4.64+0x22], R33 ;  /* 0x0000222104005986 */ /* 0x000fe2000c101524 */
[----:B------:R-:W-:Y:S01]  /*7680*/  ISETP.GT.AND P5, PT, R0, RZ, P0 ;  /* 0x000000ff0000720c */ /* 0x000fe200007a4270 */
[----:B------:R-:W-:Y:S01]  /*7690*/  FMUL R48, R48, R154 ;  /* 0x0000009a30307220 */ /* 0x000fe20000400000 */
[----:B------:R-:W-:Y:S01]  /*76a0*/  F2FP.F16.F32.PACK_AB R35, RZ, R35 ;  /* 0x00000023ff23723e */ /* 0x000fe200000000ff */
[----:B------:R-:W-:Y:S01]  /*76b0*/  @P2 STG.E.U16 desc[UR36][R6.64+0x20], R34 ;  /* 0x0000202206002986 */ /* 0x000fe2000c101524 */
[----:B------:R-:W-:Y:S01]  /*76c0*/  F2FP.F16.F32.PACK_AB R36, RZ, R36 ;  /* 0x00000024ff24723e */ /* 0x000fe200000000ff */
[-C--:B------:R-:W-:Y:S01]  /*76d0*/  FMUL R49, R49, R154.reuse ;  /* 0x0000009a31317220 */ /* 0x080fe20000400000 */
[----:B------:R-:W-:Y:S01]  /*76e0*/  ISETP.GT.AND P2, PT, R0, 0x8, P1 ;  /* 0x000000080000780c */ /* 0x000fe20000f44270 */
[----:B------:R-:W-:Y:S01]  /*76f0*/  @P3 STG.E.U16 desc[UR36][R6.64+0x22], R35 ;  /* 0x0000222306003986 */ /* 0x000fe2000c101524 */
[----:B------:R-:W-:Y:S01]  /*7700*/  ISETP.GT.AND P1, PT, R3, 0x20, PT ;  /* 0x000000200300780c */ /* 0x000fe20003f24270 */
[-C--:B------:R-:W-:Y:S01]  /*7710*/  FMUL R50, R50, R154.reuse ;  /* 0x0000009a32327220 */ /* 0x080fe20000400000 */
[----:B------:R-:W-:Y:S01]  /*7720*/  F2FP.F16.F32.PACK_AB R37, RZ, R37 ;  /* 0x00000025ff25723e */ /* 0x000fe200000000ff */
[----:B------:R-:W-:Y:S01]  /*7730*/  @P4 STG.E.U16 desc[UR36][R4.64+0x30], R36 ;  /* 0x0000302404004986 */ /* 0x000fe2000c101524 */
[C---:B------:R-:W-:Y:S01]  /*7740*/  ISETP.GT.AND P3, PT, R0.reuse, 0x8, P0 ;  /* 0x000000080000780c */ /* 0x040fe20000764270 */
[-C--:B------:R-:W-:Y:S01]  /*7750*/  FMUL R51, R51, R154.reuse ;  /* 0x0000009a33337220 */ /* 0x080fe20000400000 */
[----:B------:R-:W-:Y:S01]  /*7760*/  ISETP.GT.AND P0, PT, R3, 0x21, PT ;  /* 0x000000210300780c */ /* 0x000fe20003f04270 */
[----:B------:R-:W-:Y:S01]  /*7770*/  @P5 STG.E.U16 desc[UR36][R4.64+0x32], R37 ;  /* 0x0000322504005986 */ /* 0x000fe2000c101524 */
[----:B------:R-:W-:Y:S01]  /*7780*/  ISETP.GT.AND P4, PT, R0, RZ, P1 ;  /* 0x000000ff0000720c */ /* 0x000fe20000f84270 */
[----:B------:R-:W-:Y:S01]  /*7790*/  FMUL R52, R52, R154 ;  /* 0x0000009a34347220 */ /* 0x000fe20000400000 */
[----:B------:R-:W-:Y:S01]  /*77a0*/  F2FP.F16.F32.PACK_AB R38, RZ, R38 ;  /* 0x00000026ff26723e */ /* 0x000fe200000000ff */
[-C--:B------:R-:W-:Y:S01]  /*77b0*/  FMUL R53, R53, R154.reuse ;  /* 0x0000009a35357220 */ /* 0x080fe20000400000 */
        /* <DEDUP_REMOVED lines=325> */
[----:B------:R-:W-:Y:S01]  /*8c10*/  FMUL R151, R151, R154 ;  /* 0x0000009a97977220 */ /* 0x000fe20000400000 */
[----:B------:R-:W-:Y:S01]  /*8c20*/  ISETP.GT.AND P2, PT, R0, 0x8, P1 ;  /* 0x000000080000780c */ /* 0x000fe20000f44270 */
[----:B------:R-:W-:Y:S01]  /*8c30*/  @P3 STG.E.U16 desc[UR36][R6.64+0x132], R103 ;  /* 0x0001326706003986 */ /* 0x000fe2000c101524 */
[----:B------:R-:W-:-:S02]  /*8c40*/  ISETP.GT.AND P1, PT, R3, 0xa8, PT ;  /* 0x000000a80300780c */ /* 0x000fc40003f24270 */
[----:B------:R-:W-:Y:S01]  /*8c50*/  F2FP.F16.F32.PACK_AB R105, RZ, R105 ;  /* 0x00000069ff69723e */ /* 0x000fe200000000ff */
[----:B------:R-:W-:Y:S01]  /*8c60*/  @P4 STG.E.U16 desc[UR36][R4.64+0x140], R104 ;  /* 0x0001406804004986 */ /* 0x000fe2000c101524 */
[C---:B------:R-:W-:Y:S02]  /*8c70*/  ISETP.GT.AND P3, PT, R0.reuse, 0x8, P0 ;  /* 0x000000080000780c */ /* 0x040fe40000764270 */
[----:B------:R-:W-:Y:S01]  /*8c80*/  ISETP.GT.AND P0, PT, R3, 0xa9, PT ;  /* 0x000000a90300780c */ /* 0x000fe20003f04270 */
[----:B------:R-:W-:Y:S01]  /*8c90*/  @P5 STG.E.U16 desc[UR36][R4.64+0x142], R105 ;  /* 0x0001426904005986 */ /* 0x000fe2000c101524 */
[C---:B------:R-:W-:Y:S02]  /*8ca0*/  ISETP.GT.AND P4, PT, R0.reuse, RZ, P1 ;  /* 0x000000ff0000720c */ /* 0x040fe40000f84270 */
[----:B------:R-:W-:Y:S02]  /*8cb0*/  F2FP.F16.F32.PACK_AB R106, RZ, R106 ;  /* 0x0000006aff6a723e */ /* 0x000fe400000000ff */
[----:B------:R-:W-:-:S02]  /*8cc0*/  ISETP.GT.AND P5, PT, R0, RZ, P0 ;  /* 0x000000ff0000720c */ /* 0x000fc400007a4270 */
[----:B------:R-:W-:Y:S01]  /*8cd0*/  F2FP.F16.F32.PACK_AB R107, RZ, R107 ;  /* 0x0000006bff6b723e */ /* 0x000fe200000000ff */
[----:B------:R-:W-:Y:S01]  /*8ce0*/  @P2 STG.E.U16 desc[UR36][R6.64+0x140], R106 ;  /* 0x0001406a06002986 */ /* 0x000fe2000c101524 */
[----:B------:R-:W-:Y:S02]  /*8cf0*/  F2FP.F16.F32.PACK_AB R108, RZ, R108 ;  /* 0x0000006cff6c723e */ /* 0x000fe400000000ff */
[C---:B------:R-:W-:Y:S01]  /*8d00*/  ISETP.GT.AND P2, PT, R0.reuse, 0x8, P1 ;  /* 0x000000080000780c */ /* 0x040fe20000f44270 */
[----:B------:R-:W-:Y:S01]  /*8d10*/  @P3 STG.E.U16 desc[UR36][R6.64+0x142], R107 ;  /* 0x0001426b06003986 */ /* 0x000fe2000c101524 */
[----:B------:R-:W-:Y:S02]  /*8d20*/  ISETP.GT.AND P1, PT, R3, 0xb0, PT ;  /* 0x000000b00300780c */ /* 0x000fe40003f24270 */
[----:B------:R-:W-:Y:S01]  /*8d30*/  F2FP.F16.F32.PACK_AB R109, RZ, R109 ;  /* 0x0000006dff6d723e */ /* 0x000fe200000000ff */
[----:B------:R-:W-:Y:S01]  /*8d40*/  @P4 STG.E.U16 desc[UR36][R4.64+0x150], R108 ;  /* 0x0001506c04004986 */ /* 0x000fe2000c101524 */
[----:B------:R-:W-:-:S02]  /*8d50*/  ISETP.GT.AND P3, PT, R0, 0x8, P0 ;  /* 0x000000080000780c */ /* 0x000fc40000764270 */
[----:B------:R-:W-:Y:S01]  /*8d60*/  ISETP.GT.AND P0, PT, R3, 0xb1, PT ;  /* 0x000000b10300780c */ /* 0x000fe20003f04270 */
[----:B------:R-:W-:Y:S01]  /*8d70*/  @P5 STG.E.U16 desc[UR36][R4.64+0x152], R109 ;  /* 0x0001526d04005986 */ /* 0x000fe2000c101524 */
[C---:B------:R-:W-:Y:S02]  /*8d80*/  ISETP.GT.AND P4, PT, R0.reuse, RZ, P1 ;  /* 0x000000ff0000720c */ /* 0x040fe40000f84270 */
[----:B------:R-:W-:Y:S02]  /*8d90*/  F2FP.F16.F32.PACK_AB R110, RZ, R110 ;  /* 0x0000006eff6e723e */ /* 0x000fe400000000ff */
[----:B------:R-:W-:Y:S02]  /*8da0*/  ISETP.GT.AND P5, PT, R0, RZ, P0 ;  /* 0x000000ff0000720c */ /* 0x000fe400007a4270 */
[----:B------:R-:W-:Y:S01]  /*8db0*/  F2FP.F16.F32.PACK_AB R111, RZ, R111 ;  /* 0x0000006fff6f723e */ /* 0x000fe200000000ff */
[----:B------:R-:W-:Y:S01]  /*8dc0*/  @P2 STG.E.U16 desc[UR36][R6.64+0x150], R110 ;  /* 0x0001506e06002986 */ /* 0x000fe2000c101524 */
[----:B------:R-:W-:-:S02]  /*8dd0*/  F2FP.F16.F32.PACK_AB R112, RZ, R112 ;  /* 0x00000070ff70723e */ /* 0x000fc400000000ff */
[C---:B------:R-:W-:Y:S01]  /*8de0*/  ISETP.GT.AND P2, PT, R0.reuse, 0x8, P1 ;  /* 0x000000080000780c */ /* 0x040fe20000f44270 */
[----:B------:R-:W-:Y:S01]  /*8df0*/  @P3 STG.E.U16 desc[UR36][R6.64+0x152], R111 ;  /* 0x0001526f06003986 */ /* 0x000fe2000c101524 */
[C---:B------:R-:W-:Y:S02]  /*8e00*/  ISETP.GT.AND P1, PT, R3.reuse, 0xb8, PT ;  /* 0x000000b80300780c */ /* 0x040fe40003f24270 */
[----:B------:R-:W-:Y:S01]  /*8e10*/  F2FP.F16.F32.PACK_AB R113, RZ, R113 ;  /* 0x00000071ff71723e */ /* 0x000fe200000000ff */
[----:B------:R-:W-:Y:S01]  /*8e20*/  @P4 STG.E.U16 desc[UR36][R4.64+0x160], R112 ;  /* 0x0001607004004986 */ /* 0x000fe2000c101524 */
[C---:B------:R-:W-:Y:S02]  /*8e30*/  ISETP.GT.AND P3, PT, R0.reuse, 0x8, P0 ;  /* 0x000000080000780c */ /* 0x040fe40000764270 */
[----:B------:R-:W-:Y:S01]  /*8e40*/  ISETP.GT.AND P0, PT, R3, 0xb9, PT ;  /* 0x000000b90300780c */ /* 0x000fe20003f04270 */
[----:B------:R-:W-:Y:S01]  /*8e50*/  @P5 STG.E.U16 desc[UR36][R4.64+0x162], R113 ;  /* 0x0001627104005986 */ /* 0x000fe2000c101524 */
[----:B------:R-:W-:-:S02]  /*8e60*/  ISETP.GT.AND P4, PT, R0, RZ, P1 ;  /* 0x000000ff0000720c */ /* 0x000fc40000f84270 */
[----:B------:R-:W-:Y:S02]  /*8e70*/  F2FP.F16.F32.PACK_AB R114, RZ, R114 ;  /* 0x00000072ff72723e */ /* 0x000fe400000000ff */
[C---:B------:R-:W-:Y:S02]  /*8e80*/  ISETP.GT.AND P5, PT, R0.reuse, RZ, P0 ;  /* 0x000000ff0000720c */ /* 0x040fe400007a4270 */
[----:B------:R-:W-:Y:S01]  /*8e90*/  F2FP.F16.F32.PACK_AB R115, RZ, R115 ;  /* 0x00000073ff73723e */ /* 0x000fe200000000ff */
[----:B------:R-:W-:Y:S01]  /*8ea0*/  @P2 STG.E.U16 desc[UR36][R6.64+0x160], R114 ;  /* 0x0001607206002986 */ /* 0x000fe2000c101524 */
[----:B------:R-:W-:Y:S02]  /*8eb0*/  F2FP.F16.F32.PACK_AB R116, RZ, R116 ;  /* 0x00000074ff74723e */ /* 0x000fe400000000ff */
        /* <DEDUP_REMOVED lines=65> */
[----:B------:R-:W-:Y:S02]  /*92d0*/  ISETP.GT.AND P5, PT, R0, RZ, P0 ;  /* 0x000000ff0000720c */ /* 0x000fe400007a4270 */
[----:B------:R-:W-:Y:S02]  /*92e0*/  F2FP.F16.F32.PACK_AB R134, RZ, R134 ;  /* 0x00000086ff86723e */ /* 0x000fe400000000ff */
[----:B------:R-:W-:Y:S02]  /*92f0*/  F2FP.F16.F32.PACK_AB R135, RZ, R135 ;  /* 0x00000087ff87723e */ /* 0x000fe400000000ff */
[----:B------:R-:W-:Y:S01]  /*9300*/  F2FP.F16.F32.PACK_AB R136, RZ, R136 ;  /* 0x00000088ff88723e */ /* 0x000fe200000000ff */
[----:B------:R-:W-:Y:S01]  /*9310*/  @P2 STG.E.U16 desc[UR36][R6.64+0x1b0], R134 ;  /* 0x0001b08606002986 */ /* 0x000fe2000c101524 */
[----:B------:R-:W-:-:S02]  /*9320*/  F2FP.F16.F32.PACK_AB R137, RZ, R137 ;  /* 0x00000089ff89723e */ /* 0x000fc400000000ff */
[C---:B------:R-:W-:Y:S01]  /*9330*/  ISETP.GT.AND P1, PT, R0.reuse, 0x8, P1 ;  /* 0x000000080000780c */ /* 0x040fe20000f24270 */
[----:B------:R-:W-:Y:S01]  /*9340*/  @P3 STG.E.U16 desc[UR36][R6.64+0x1b2], R135 ;  /* 0x0001b28706003986 */ /* 0x000fe2000c101524 */
[C---:B------:R-:W-:Y:S02]  /*9350*/  ISETP.GT.AND P2, PT, R0.reuse, 0x8, P0 ;  /* 0x000000080000780c */ /* 0x040fe40000744270 */
[C---:B------:R-:W-:Y:S01]  /*9360*/  ISETP.GT.AND P0, PT, R3.reuse, 0xe9, PT ;  /* 0x000000e90300780c */ /* 0x040fe20003f04270 */
[----:B------:R-:W-:Y:S01]  /*9370*/  @P4 STG.E.U16 desc[UR36][R4.64+0x1c0], R136 ;  /* 0x0001c08804004986 */ /* 0x000fe2000c101524 */
[----:B------:R-:W-:Y:S02]  /*9380*/  ISETP.GT.AND P4, PT, R3, 0xe8, PT ;  /* 0x000000e80300780c */ /* 0x000fe40003f84270 */
[----:B------:R-:W-:Y:S01]  /*9390*/  F2FP.F16.F32.PACK_AB R138, RZ, R138 ;  /* 0x0000008aff8a723e */ /* 0x000fe200000000ff */
[----:B------:R-:W-:Y:S01]  /*93a0*/  @P5 STG.E.U16 desc[UR36][R4.64+0x1c2], R137 ;  /* 0x0001c28904005986 */ /* 0x000fe2000c101524 */
[----:B------:R-:W-:-:S02]  /*93b0*/  ISETP.GT.AND P5, PT, R0, RZ, P4 ;  /* 0x000000ff0000720c */ /* 0x000fc400027a4270 */
[----:B------:R-:W-:Y:S01]  /*93c0*/  F2FP.F16.F32.PACK_AB R139, RZ, R139 ;  /* 0x0000008bff8b723e */ /* 0x000fe200000000ff */
[----:B------:R-:W-:Y:S01]  /*93d0*/  @P1 STG.E.U16 desc[UR36][R6.64+0x1c0], R138 ;  /* 0x0001c08a06001986 */ /* 0x000fe2000c101524 */
[----:B------:R-:W-:Y:S02]  /*93e0*/  F2FP.F16.F32.PACK_AB R140, RZ, R140 ;  /* 0x0000008cff8c723e */ /* 0x000fe400000000ff */
[C---:B------:R-:W-:Y:S01]  /*93f0*/  ISETP.GT.AND P3, PT, R0.reuse, RZ, P0 ;  /* 0x000000ff0000720c */ /* 0x040fe20000764270 */
[----:B------:R-:W-:Y:S01]  /*9400*/  @P2 STG.E.U16 desc[UR36][R6.64+0x1c2], R139 ;  /* 0x0001c28b06002986 */ /* 0x000fe2000c101524 */
[C---:B------:R-:W-:Y:S02]  /*9410*/  ISETP.GT.AND P4, PT, R0.reuse, 0x8, P4 ;  /* 0x000000080000780c */ /* 0x040fe40002784270 */
[----:B------:R-:W-:Y:S02]  /*9420*/  F2FP.F16.F32.PACK_AB R141, RZ, R141 ;  /* 0x0000008dff8d723e */ /* 0x000fe400000000ff */
[----:B------:R-:W-:Y:S01]  /*9430*/  F2FP.F16.F32.PACK_AB R142, RZ, R142 ;  /* 0x0000008eff8e723e */ /* 0x000fe200000000ff */
[----:B------:R-:W-:Y:S01]  /*9440*/  @P5 STG.E.U16 desc[UR36][R4.64+0x1d0], R140 ;  /* 0x0001d08c04005986 */ /* 0x000fe2000c101524 */
[----:B------:R-:W-:-:S02]  /*9450*/  ISETP.GT.AND P5, PT, R0, 0x8, P0 ;  /* 0x000000080000780c */ /* 0x000fc400007a4270 */
[----:B------:R-:W-:Y:S02]  /*9460*/  F2FP.F16.F32.PACK_AB R143, RZ, R143 ;  /* 0x0000008fff8f723e */ /* 0x000fe400000000ff */
[C---:B------:R-:W-:Y:S01]  /*9470*/  ISETP.GT.AND P0, PT, R3.reuse, 0xf1, PT ;  /* 0x000000f10300780c */ /* 0x040fe20003f04270 */
[----:B------:R-:W-:Y:S01]  /*9480*/  @P3 STG.E.U16 desc[UR36][R4.64+0x1d2], R141 ;  /* 0x0001d28d04003986 */ /* 0x000fe2000c101524 */
[----:B------:R-:W-:Y:S02]  /*9490*/  ISETP.GT.AND P3, PT, R3, 0xf0, PT ;  /* 0x000000f00300780c */ /* 0x000fe40003f64270 */
[----:B------:R-:W-:Y:S01]  /*94a0*/  F2FP.F16.F32.PACK_AB R144, RZ, R144 ;  /* 0x00000090ff90723e */ /* 0x000fe200000000ff */
[----:B------:R-:W-:Y:S01]  /*94b0*/  @P4 STG.E.U16 desc[UR36][R6.64+0x1d0], R142 ;  /* 0x0001d08e06004986 */ /* 0x000fe2000c101524 */
[C---:B------:R-:W-:Y:S02]  /*94c0*/  ISETP.GT.AND P4, PT, R0.reuse, RZ, P3 ;  /* 0x000000ff0000720c */ /* 0x040fe40001f84270 */
[----:B------:R-:W-:Y:S01]  /*94d0*/  F2FP.F16.F32.PACK_AB R145, RZ, R145 ;  /* 0x00000091ff91723e */ /* 0x000fe200000000ff */
[----:B------:R-:W-:Y:S01]  /*94e0*/  @P5 STG.E.U16 desc[UR36][R6.64+0x1d2], R143 ;  /* 0x0001d28f06005986 */ /* 0x000fe2000c101524 */
[----:B------:R-:W-:-:S02]  /*94f0*/  ISETP.GT.AND P5, PT, R0, RZ, P0 ;  /* 0x000000ff0000720c */ /* 0x000fc400007a4270 */
[C---:B------:R-:W-:Y:S02]  /*9500*/  ISETP.GT.AND P2, PT, R3.reuse, 0xf8, PT ;  /* 0x000000f80300780c */ /* 0x040fe40003f44270 */
[----:B------:R-:W-:Y:S02]  /*9510*/  ISETP.GT.AND P1, PT, R3, 0xf9, PT ;  /* 0x000000f90300780c */ /* 0x000fe40003f24270 */
[C---:B------:R-:W-:Y:S02]  /*9520*/  ISETP.GT.AND P3, PT, R0.reuse, 0x8, P3 ;  /* 0x000000080000780c */ /* 0x040fe40001f64270 */
[C---:B------:R-:W-:Y:S01]  /*9530*/  ISETP.GT.AND P0, PT, R0.reuse, 0x8, P0 ;  /* 0x000000080000780c */ /* 0x040fe20000704270 */
[----:B------:R-:W-:Y:S01]  /*9540*/  @P4 STG.E.U16 desc[UR36][R4.64+0x1e0], R144 ;  /* 0x0001e09004004986 */ /* 0x000fe2000c101524 */
[C---:B------:R-:W-:Y:S02]  /*9550*/  ISETP.GT.AND P4, PT, R0.reuse, RZ, P1 ;  /* 0x000000ff0000720c */ /* 0x040fe40000f84270 */
[----:B------:R-:W-:Y:S01]  /*9560*/  F2FP.F16.F32.PACK_AB R146, RZ, R146 ;  /* 0x00000092ff92723e */ /* 0x000fe200000000ff */
[----:B------:R-:W-:Y:S01]  /*9570*/  @P5 STG.E.U16 desc[UR36][R4.64+0x1e2], R145 ;  /* 0x0001e29104005986 */ /* 0x000fe2000c101524 */
[----:B------:R-:W-:-:S02]  /*9580*/  ISETP.GT.AND P5, PT, R0, RZ, P2 ;  /* 0x000000ff0000720c */ /* 0x000fc400017a4270 */
[C---:B------:R-:W-:Y:S02]  /*9590*/  ISETP.GT.AND P2, PT, R0.reuse, 0x8, P2 ;  /* 0x000000080000780c */ /* 0x040fe40001744270 */
[----:B------:R-:W-:Y:S01]  /*95a0*/  F2FP.F16.F32.PACK_AB R147, RZ, R147 ;  /* 0x00000093ff93723e */ /* 0x000fe200000000ff */
[----:B------:R-:W-:Y:S01]  /*95b0*/  @P3 STG.E.U16 desc[UR36][R6.64+0x1e0], R146 ;  /* 0x0001e09206003986 */ /* 0x000fe2000c101524 */
[----:B------:R-:W-:Y:S02]  /*95c0*/  ISETP.GT.AND P1, PT, R0, 0x8, P1 ;  /* 0x000000080000780c */ /* 0x000fe40000f24270 */
[----:B------:R-:W-:Y:S01]  /*95d0*/  F2FP.F16.F32.PACK_AB R148, RZ, R148 ;  /* 0x00000094ff94723e */ /* 0x000fe200000000ff */
[----:B------:R-:W-:Y:S01]  /*95e0*/  @P0 STG.E.U16 desc[UR36][R6.64+0x1e2], R147 ;  /* 0x0001e29306000986 */ /* 0x000fe2000c101524 */
[----:B------:R-:W-:Y:S02]  /*95f0*/  F2FP.F16.F32.PACK_AB R149, RZ, R149 ;  /* 0x00000095ff95723e */ /* 0x000fe400000000ff */
[----:B------:R-:W-:Y:S01]  /*9600*/  F2FP.F16.F32.PACK_AB R150, RZ, R150 ;  /* 0x00000096ff96723e */ /* 0x000fe200000000ff */
[----:B------:R-:W-:Y:S01]  /*9610*/  @P5 STG.E.U16 desc[UR36][R4.64+0x1f0], R148 ;  /* 0x0001f09404005986 */ /* 0x000fe2000c101524 */
[----:B------:R-:W-:-:S03]  /*9620*/  F2FP.F16.F32.PACK_AB R151, RZ, R151 ;  /* 0x00000097ff97723e */ /* 0x000fc600000000ff */
[----:B------:R0:W-:Y:S02]  /*9630*/  @P4 STG.E.U16 desc[UR36][R4.64+0x1f2], R149 ;  /* 0x0001f29504004986 */ /* 0x0001e4000c101524 */
[----:B0-----:R-:W-:Y:S02]  /*9640*/  @P2 IMAD.MOV.U32 R4, RZ, RZ, R6 ;  /* 0x000000ffff042224 */ /* 0x001fe400078e0006 */
[----:B------:R-:W-:-:S05]  /*9650*/  @P2 IMAD.MOV.U32 R5, RZ, RZ, R7 ;  /* 0x000000ffff052224 */ /* 0x000fca00078e0007 */
[----:B------:R0:W-:Y:S04]  /*9660*/  @P2 STG.E.U16 desc[UR36][R4.64+0x1f0], R150 ;  /* 0x0001f09604002986 */ /* 0x0001e8000c101524 */
[----:B------:R0:W-:Y:S02]  /*9670*/  @P1 STG.E.U16 desc[UR36][R6.64+0x1f2], R151 ;  /* 0x0001f29706001986 */ /* 0x0001e4000c101524 */
.L_x_282:
[----:B------:R-:W-:Y:S05]  /*9680*/  BSYNC B0 ;  /* 0x0000000000007941 */ /* 0x000fea0003800000 */
.L_x_28:
[----:B------:R-:W-:Y:S01]  /*9690*/  ULDC UR4, c[0x0][0xc] ;  /* 0x0000030000047ab9 */ /* 0x000fe20000000800 */
[----:B------:R-:W-:Y:S01]  /*96a0*/  ULDC UR5, c[0x0][0x10] ;  /* 0x0000040000057ab9 */ /* 0x000fe20000000800 */
[----:B0-----:R-:W0:Y:S01]  /*96b0*/  LDC R3, c[0x0][0x14] ;  /* 0x00000500ff037b82 */ /* 0x001e220000000800 */
[----:B------:R-:W-:Y:S01]  /*96c0*/  UIMAD.WIDE.U32 UR4, UR4, UR5, URZ ;  /* 0x00000005040472a5 */ /* 0x000fe2000f8e003f */
[----:B------:R-:W-:Y:S01]  /*96d0*/  PRMT R0, RZ, 0x7610, R0 ;  /* 0x00007610ff007816 */ /* 0x000fe20000000000 */
[----:B----45:R-:W-:Y:S02]  /*96e0*/  IMAD.MOV.U32 R152, RZ, RZ, -0x1 ;  /* 0xffffffffff987424 */ /* 0x030fe400078e00ff */
[----:B------:R-:W-:Y:S02]  /*96f0*/  IMAD.MOV.U32 R23, RZ, RZ, -0x1 ;  /* 0xffffffffff177424 */ /* 0x000fe400078e00ff */
[----:B0-----:R-:W-:-:S04]  /*9700*/  IMAD.WIDE.U32 R16, R3, UR4, R16 ;  /* 0x0000000403107c25 */ /* 0x001fc8000f8e0010 */
[----:B------:R-:W-:Y:S01]  /*9710*/  IMAD R3, R3, UR5, RZ ;  /* 0x0000000503037c24 */ /* 0x000fe2000f8e02ff */
[----:B------:R-:W-:Y:S02]  /*9720*/  ULDC.64 UR4, c[0x0][0x650] ;  /* 0x0001940000047ab9 */ /* 0x000fe40000000a00 */
[----:B------:R-:W-:Y:S01]  /*9730*/  ISETP.GE.U32.AND P0, PT, R16, UR4, PT ;  /* 0x0000000410007c0c */ /* 0x000fe2000bf06070 */
[----:B------:R-:W-:-:S05]  /*9740*/  IMAD.IADD R17, R17, 0x1, R3 ;  /* 0x0000000111117824 */ /* 0x000fca00078e0203 */
[----:B------:R-:W-:-:S13]  /*9750*/  ISETP.GE.U32.AND.EX P0, PT, R17, UR5, PT, P0 ;  /* 0x0000000511007c0c */ /* 0x000fda000bf06100 */
[----:B------:R-:W-:Y:S05]  /*9760*/  @P0 BRA `(.L_x_283) ;  /* 0x0000000400640947 */ /* 0x000fea0003800000 */
[----:B------:R-:W0:Y:S01]  /*9770*/  S2R R12, SR_CTAID.X ;  /* 0x00000000000c7919 */ /* 0x000e220000002500 */
[----:B------:R-:W4:Y:S01]  /*9780*/  LDC.64 R10, c[0x0][0x628] ;  /* 0x00018a00ff0a7b82 */ /* 0x000f220000000a00 */
[----:B------:R-:W-:Y:S01]  /*9790*/  ULDC UR4, c[0x0][0x150] ;  /* 0x0000540000047ab9 */ /* 0x000fe20000000800 */
[----:B-123--:R-:W-:Y:S01]  /*97a0*/  IMAD.MOV.U32 R8, RZ, RZ, R16 ;  /* 0x000000ffff087224 */ /* 0x00efe200078e0010 */
[----:B------:R-:W1:Y:S01]  /*97b0*/  S2R R24, SR_CTAID.Y ;  /* 0x0000000000187919 */ /* 0x000e620000002600 */
[----:B------:R-:W-:-:S04]  /*97c0*/  IMAD.MOV.U32 R9, RZ, RZ, R17 ;  /* 0x000000ffff097224 */ /* 0x000fc800078e0011 */
[----:B------:R-:W2:Y:S08]  /*97d0*/  LDC R21, c[0x0][0x144] ;  /* 0x00005100ff157b82 */ /* 0x000eb00000000800 */
[----:B------:R-:W3:Y:S08]  /*97e0*/  LDC R0, c[0x0][0x630] ;  /* 0x00018c00ff007b82 */ /* 0x000ef00000000800 */
[----:B------:R-:W1:Y:S01]  /*97f0*/  LDC.64 R14, c[0x0][0x620] ;  /* 0x00018800ff0e7b82 */ /* 0x000e620000000a00 */
[----:B----4-:R-:W-:-:S04]  /*9800*/  ISETP.NE.U32.AND P0, PT, R10, RZ, PT ;  /* 0x000000ff0a00720c */ /* 0x010fc80003f05070 */
[----:B------:R-:W-:Y:S02]  /*9810*/  ISETP.NE.AND.EX P0, PT, R11, RZ, PT, P0 ;  /* 0x000000ff0b00720c */ /* 0x000fe40003f05300 */
[----:B0-----:R-:W-:-:S05]  /*9820*/  I2FP.F32.U32 R3, R12 ;  /* 0x0000000c00037245 */ /* 0x001fca0000201000 */
[----:B------:R-:W-:-:S04]  /*9830*/  FMUL R3, R3, UR4 ;  /* 0x0000000403037c20 */ /* 0x000fc80008400000 */
[----:B------:R0:W4:Y:S02]  /*9840*/  F2I.U32.TRUNC.NTZ R20, R3 ;  /* 0x0000000300147305 */ /* 0x000124000020f000 */
[----:B--23--:R-:W-:Y:S05]  /*9850*/  @!P0 BRA `(.L_x_284) ;  /* 0x0000000000288947 */ /* 0x00cfea0003800000 */
[----:B0-----:R-:W0:Y:S02]  /*9860*/  LDC R3, c[0x0][0x634] ;  /* 0x00018d00ff037b82 */ /* 0x001e240000000800 */
        /* <DEDUP_REMOVED lines=9> */
.L_x_284:
[----:B------:R-:W2:Y:S01]  /*9900*/  LDC.64 R30, c[0x0][0x640] ;  /* 0x00019000ff1e7b82 */ /* 0x000ea20000000a00 */
[-CC-:B------:R-:W-:Y:S01]  /*9910*/  SHF.R.U64 R23, R8, R0.reuse, R9.reuse ;  /* 0x0000000008177219 */ /* 0x180fe20000001209 */
[----:B----4-:R-:W-:Y:S01]  /*9920*/  IMAD.MOV R20, RZ, RZ, -R20 ;  /* 0x000000ffff147224 */ /* 0x010fe200078e0a14 */
[----:B------:R-:W-:Y:S01]  /*9930*/  SHF.R.U32.HI R0, RZ, R0, R9 ;  /* 0x00000000ff007219 */ /* 0x000fe20000011609 */
[----:B------:R-:W-:Y:S01]  /*9940*/  ULDC UR4, c[0x0][0x154] ;  /* 0x0000550000047ab9 */ /* 0x000fe20000000800 */
[----:B0-----:R-:W-:Y:S01]  /*9950*/  IADD3 R3, P0, RZ, -R23, RZ ;  /* 0x80000017ff037210 */ /* 0x001fe20007f1e0ff */
[----:B------:R-:W-:Y:S02]  /*9960*/  IMAD R26, R21, R20, R12 ;  /* 0x00000014151a7224 */ /* 0x000fe400078e020c */
[----:B------:R-:W0:Y:S01]  /*9970*/  LDC R6, c[0x0][0x618] ;  /* 0x00018600ff067b82 */ /* 0x000e220000000800 */
[----:B------:R-:W-:Y:S02]  /*9980*/  IMAD.MOV.U32 R7, RZ, RZ, 0x1 ;  /* 0x00000001ff077424 */ /* 0x000fe400078e00ff */
[----:B------:R-:W-:-:S04]  /*9990*/  IMAD.X R5, RZ, RZ, ~R0, P0 ;  /* 0x000000ffff057224 */ /* 0x000fc800000e0e00 */
[-C--:B-1----:R-:W-:Y:S01]  /*99a0*/  IMAD R0, R5, R14.reuse, RZ ;  /* 0x0000000e05007224 */ /* 0x082fe200078e02ff */
[----:B------:R-:W1:Y:S01]  /*99b0*/  LDC R8, c[0x0][0x608] ;  /* 0x00018200ff087b82 */ /* 0x000e620000000800 */
[----:B------:R-:W-:-:S04]  /*99c0*/  IMAD.WIDE.U32 R4, R3, R14, R16 ;  /* 0x0000000e03047225 */ /* 0x000fc800078e0010 */
[----:B------:R-:W-:Y:S01]  /*99d0*/  IMAD R3, R3, R15, R0 ;  /* 0x0000000f03037224 */ /* 0x000fe200078e0200 */
[----:B------:R-:W-:Y:S02]  /*99e0*/  I2FP.F32.U32 R0, R24 ;  /* 0x0000001800007245 */ /* 0x000fe40000201000 */
[----:B------:R-:W3:Y:S01]  /*99f0*/  LDC R28, c[0x0][0x658] ;  /* 0x00019600ff1c7b82 */ /* 0x000ee20000000800 */
[----:B------:R-:W-:Y:S01]  /*9a00*/  IMAD.IADD R3, R5, 0x1, R3 ;  /* 0x0000000105037824 */ /* 0x000fe200078e0203 */
[----:B--2---:R-:W-:Y:S01]  /*9a10*/  ISETP.NE.U32.AND P0, PT, R30, RZ, PT ;  /* 0x000000ff1e00720c */ /* 0x004fe20003f05070 */
[----:B------:R-:W-:Y:S01]  /*9a20*/  FMUL R0, R0, UR4 ;  /* 0x0000000400007c20 */ /* 0x000fe20008400000 */
[----:B------:R-:W-:Y:S02]  /*9a30*/  IMAD.MOV.U32 R5, RZ, RZ, -0x1 ;  /* 0xffffffffff057424 */ /* 0x000fe400078e00ff */
[----:B------:R-:W-:Y:S01]  /*9a40*/  ISETP.NE.AND.EX P0, PT, R31, RZ, PT, P0 ;  /* 0x000000ff1f00720c */ /* 0x000fe20003f05300 */
[----:B------:R2:W4:Y:S01]  /*9a50*/  F2I.U32.TRUNC.NTZ R13, R0 ;  /* 0x00000000000d7305 */ /* 0x000522000020f000 */
[----:B------:R-:W2:Y:S01]  /*9a60*/  LDC R15, c[0x0][0x148] ;  /* 0x00005200ff0f7b82 */ /* 0x000ea20000000800 */
[----:B0-----:R-:W-:-:S02]  /*9a70*/  SHF.R.U64 R12, R4, R6, R3 ;  /* 0x00000006040c7219 */ /* 0x001fc40000001203 */
[----:B------:R-:W-:-:S05]  /*9a80*/  SHF.R.U32.HI R3, RZ, R6, R3 ;  /* 0x00000006ff037219 */ /* 0x000fca0000011603 */
[----:B------:R-:W0:Y:S01]  /*9a90*/  LDC R20, c[0x0][0x600] ;  /* 0x00018000ff147b82 */ /* 0x000e220000000800 */
[-CC-:B-1----:R-:W-:Y:S02]  /*9aa0*/  SHF.R.U64 R10, R12, R8.reuse, R3.reuse ;  /* 0x000000080c0a7219 */ /* 0x182fe40000001203 */
[----:B------:R-:W-:-:S05]  /*9ab0*/  SHF.R.U32.HI R3, RZ, R8, R3 ;  /* 0x00000008ff037219 */ /* 0x000fca0000011603 */
[----:B------:R-:W1:Y:S01]  /*9ac0*/  LDC R21, c[0x0][0x648] ;  /* 0x00019200ff157b82 */ /* 0x000e620000000800 */
[-C--:B---3--:R-:W-:Y:S02]  /*9ad0*/  SHF.L.U32 R4, R5, R28.reuse, RZ ;  /* 0x0000001c05047219 */ /* 0x088fe400000006ff */
[-CC-:B------:R-:W-:Y:S02]  /*9ae0*/  SHF.R.U64 R14, R10, R28.reuse, R3.reuse ;  /* 0x0000001c0a0e7219 */ /* 0x180fe40000001203 */
[----:B------:R-:W-:Y:S02]  /*9af0*/  SHF.R.U32.HI R5, RZ, R28, R3 ;  /* 0x0000001cff057219 */ /* 0x000fe40000011603 */
[----:B------:R-:W-:Y:S01]  /*9b00*/  LOP3.LUT R153, RZ, R4, RZ, 0x33, !PT ;  /* 0x00000004ff997212 */ /* 0x000fe200078e33ff */
[----:B------:R-:W3:Y:S01]  /*9b10*/  LDC R25, c[0x0][0x638] ;  /* 0x00018e00ff197b82 */ /* 0x000ee20000000800 */
[----:B------:R-:W-:Y:S01]  /*9b20*/  SHF.L.U32 R28, R7, R28, RZ ;  /* 0x0000001c071c7219 */ /* 0x000fe200000006ff */
[----:B------:R-:W-:-:S06]  /*9b30*/  IMAD.MOV.U32 R4, RZ, RZ, R14 ;  /* 0x000000ffff047224 */ /* 0x000fcc00078e000e */
[----:B------:R-:W0:Y:S01]  /*9b40*/  LDC R27, c[0x0][0x610] ;  /* 0x00018400ff1b7b82 */ /* 0x000e220000000800 */
[----:B----4-:R-:W-:Y:S05]  /*9b50*/  @!P0 BRA `(.L_x_285) ;  /* 0x0000000000288947 */ /* 0x010fea0003800000 */
[----:B------:R-:W4:Y:S02]  /*9b60*/  LDC R3, c[0x0][0x64c] ;  /* 0x00019300ff037b82 */ /* 0x000f240000000800 */
[----:B----4-:R-:W-:-:S05]  /*9b70*/  IADD3 R3, P0, R14, R3, RZ ;  /* 0x000000030e037210 */ /* 0x010fca0007f1e0ff */
        /* <DEDUP_REMOVED lines=8> */
.L_x_285:
[----:B------:R-:W-:Y:S01]  /*9c00*/  ISETP.NE.AND P0, PT, R2, 0x1, PT ;  /* 0x000000010200780c */ /* 0x000fe20003f05270 */
[----:B------:R-:W-:Y:S01]  /*9c10*/  IMAD.MOV R13, RZ, RZ, -R13 ;  /* 0x000000ffff0d7224 */ /* 0x000fe200078e0a0d */
[----:B-12---:R-:W-:Y:S01]  /*9c20*/  SHF.R.U64 R0, R4, R21, R5 ;  /* 0x0000001504007219 */ /* 0x006fe20000001205 */
[----:B0-----:R-:W-:Y:S01]  /*9c30*/  VIADD R5, R20, 0xffffffff ;  /* 0xffffffff14057836 */ /* 0x001fe20000000000 */
[----:B------:R-:W-:-:S03]  /*9c40*/  LOP3.LUT R153, R10, R153, RZ, 0xc0, !PT ;  /* 0x000000990a997212 */ /* 0x000fc600078ec0ff */
[----:B------:R-:W-:Y:S01]  /*9c50*/  IMAD.MOV R3, RZ, RZ, -R0 ;  /* 0x000000ffff037224 */ /* 0x000fe200078e0a00 */
[----:B------:R-:W-:Y:S01]  /*9c60*/  LOP3.LUT R5, R12, R5, RZ, 0xc0, !PT ;  /* 0x000000050c057212 */ /* 0x000fe200078ec0ff */
[----:B------:R-:W-:Y:S02]  /*9c70*/  IMAD R153, R28, R0, R153 ;  /* 0x000000001c997224 */ /* 0x000fe400078e0299 */
[----:B---3--:R-:W-:Y:S02]  /*9c80*/  IMAD R0, R3, R25, R14 ;  /* 0x0000001903007224 */ /* 0x008fe400078e020e */
[----:B------:R-:W-:Y:S02]  /*9c90*/  @P0 IMAD R26, R15, R13, R24 ;  /* 0x0000000d0f1a0224 */ /* 0x000fe400078e0218 */
[----:B------:R-:W-:Y:S02]  /*9ca0*/  IMAD R4, R0, R20, R5 ;  /* 0x0000001400047224 */ /* 0x000fe400078e0205 */
[----:B------:R-:W-:-:S02]  /*9cb0*/  IMAD R153, R153, R27, R26 ;  /* 0x0000001b99997224 */ /* 0x000fc400078e021a */
[----:B------:R-:W-:-:S03]  /*9cc0*/  IMAD.MOV.U32 R3, RZ, RZ, 0x1 ;  /* 0x00000001ff037424 */ /* 0x000fc600078e00ff */
[----:B------:R-:W-:Y:S02]  /*9cd0*/  SEL R152, R4, R153, !P0 ;  /* 0x0000009904987207 */ /* 0x000fe40004000000 */
[----:B------:R-:W-:Y:S02]  /*9ce0*/  PRMT R0, R3, 0x7610, R0 ;  /* 0x0000761003007816 */ /* 0x000fe40000000000 */
[----:B------:R-:W-:-:S07]  /*9cf0*/  SEL R153, R153, R4, !P0 ;  /* 0x0000000499997207 */ /* 0x000fce0004000000 */
.L_x_283:
[----:B------:R-:W-:-:S13]  /*9d00*/  LOP3.LUT P0, RZ, R0, 0xff, RZ, 0xc0, !PT ;  /* 0x000000ff00ff7812 */ /* 0x000fda000780c0ff */
[----:B------:R-:W-:Y:S05]  /*9d10*/  @P0 BRA `(.L_x_286) ;  /* 0xffffff7000840947 */ /* 0x000fea000383ffff */
[----:B------:R-:W-:Y:S05]  /*9d20*/  EXIT ;  /* 0x000000000000794d */ /* 0x000fea0003800000 */
.L_x_3:
[----:B0-----:R-:W-:Y:S01]  /*9d30*/  ULDC.64 UR4, c[0x0][0x650] ;  /* 0x0001940000047ab9 */ /* 0x001fe20000000a00 */
        /* <DEDUP_REMOVED lines=25> */
.L_x_288:
[--C-:B------:R-:W-:Y:S01]  /*9ed0*/  SHF.R.U64 R12, R10, R14, R11.reuse ;  /* 0x0000000e0a0c7219 */ /* 0x100fe2000000120b */
[----:B------:R-:W0:Y:S01]  /*9ee0*/  LDC R22, c[0x0][0x618] ;  /* 0x00018600ff167b82 */ /* 0x000e220000000800 */
[----:B------:R-:W-:Y:S01]  /*9ef0*/  I2FP.F32.U32 R6, R4 ;  /* 0x0000000400067245 */ /* 0x000fe20000201000 */
[----:B------:R-:W-:Y:S01]  /*9f00*/  ULDC UR4, c[0x0][0x150] ;  /* 0x0000540000047ab9 */ /* 0x000fe20000000800 */
[----:B------:R-:W-:Y:S02]  /*9f10*/  SHF.R.U32.HI R5, RZ, R14, R11 ;  /* 0x0000000eff057219 */ /* 0x000fe4000001160b */
[----:B------:R-:W-:Y:S01]  /*9f20*/  IADD3 R9, P0, RZ, -R12, RZ ;  /* 0x8000000cff097210 */ /* 0x000fe20007f1e0ff */
[----:B------:R-:W-:Y:S01]  /*9f30*/  FMUL R11, R6, UR4 ;  /* 0x00000004060b7c20 */ /* 0x000fe20008400000 */
[----:B------:R-:W-:Y:S01]  /*9f40*/  ULDC UR4, c[0x0][0x154] ;  /* 0x0000550000047ab9 */ /* 0x000fe20000000800 */
[----:B------:R-:W1:Y:S02]  /*9f50*/  LDC.64 R24, c[0x0][0x640] ;  /* 0x00019000ff187b82 */ /* 0x000e640000000a00 */
[----:B------:R-:W-:-:S02]  /*9f60*/  IMAD.X R5, RZ, RZ, ~R5, P0 ;  /* 0x000000ffff057224 */ /* 0x000fc400000e0e05 */
[----:B------:R-:W2:Y:S01]  /*9f70*/  F2I.U32.TRUNC.NTZ R11, R11 ;  /* 0x0000000b000b7305 */ /* 0x000ea2000020f000 */
[----:B------:R-:W-:-:S03]  /*9f80*/  IMAD.WIDE.U32 R6, R9, R20, R16 ;  /* 0x0000001409067225 */ /* 0x000fc600078e0010 */
[----:B------:R-:W3:Y:S01]  /*9f90*/  LDC R13, c[0x0][0x144] ;  /* 0x00005100ff0d7b82 */ /* 0x000ee20000000800 */
[----:B------:R-:W-:-:S04]  /*9fa0*/  IMAD R8, R5, R20, RZ ;  /* 0x0000001405087224 */ /* 0x000fc800078e02ff */
[----:B------:R-:W-:Y:S02]  /*9fb0*/  IMAD R5, R9, R21, R8 ;  /* 0x0000001509057224 */ /* 0x000fe400078e0208 */
[----:B------:R-:W-:Y:S01]  /*9fc0*/  IMAD.MOV.U32 R8, RZ, RZ, -0x1 ;  /* 0xffffffffff087424 */ /* 0x000fe200078e00ff */
[----:B------:R-:W4:Y:S01]  /*9fd0*/  LDC R14, c[0x0][0x608] ;  /* 0x00018200ff0e7b82 */ /* 0x000f220000000800 */
[----:B------:R-:W-:Y:S01]  /*9fe0*/  IMAD.IADD R5, R7, 0x1, R5 ;  /* 0x0000000107057824 */ /* 0x000fe200078e0205 */
[----:B------:R-:W-:-:S04]  /*9ff0*/  I2FP.F32.U32 R7, R3 ;  /* 0x0000000300077245 */ /* 0x000fc80000201000 */
[-C--:B0-----:R-:W-:Y:S01]  /*a000*/  SHF.R.U64 R10, R6, R22.reuse, R5 ;  /* 0x00000016060a7219 */ /* 0x081fe20000001205 */
[----:B--2---:R-:W-:Y:S01]  /*a010*/  IMAD.MOV R6, RZ, RZ, -R11 ;  /* 0x000000ffff067224 */ /* 0x004fe200078e0a0b */
[----:B------:R-:W0:Y:S01]  /*a020*/  LDC R9, c[0x0][0x658] ;  /* 0x00019600ff097b82 */ /* 0x000e220000000800 */
[----:B-1----:R-:W-:Y:S01]  /*a030*/  ISETP.NE.U32.AND P0, PT, R24, RZ, PT ;  /* 0x000000ff1800720c */ /* 0x002fe20003f05070 */
[----:B------:R-:W-:Y:S01]  /*a040*/  FMUL R7, R7, UR4 ;  /* 0x0000000407077c20 */ /* 0x000fe20008400000 */
[----:B------:R-:W-:Y:S02]  /*a050*/  SHF.R.U32.HI R5, RZ, R22, R5 ;  /* 0x00000016ff057219 */ /* 0x000fe40000011605 */
[----:B------:R-:W-:-:S03]  /*a060*/  ISETP.NE.AND.EX P0, PT, R25, RZ, PT, P0 ;  /* 0x000000ff1900720c */ /* 0x000fc60003f05300 */
[----:B------:R-:W1:Y:S01]  /*a070*/  LDC R20, c[0x0][0x148] ;  /* 0x00005200ff147b82 */ /* 0x000e620000000800 */
[----:B---3--:R-:W-:Y:S02]  /*a080*/  IMAD R23, R13, R6, R4 ;  /* 0x000000060d177224 */ /* 0x008fe400078e0204 */
[----:B------:R-:W-:-:S05]  /*a090*/  IMAD.MOV.U32 R6, RZ, RZ, 0x1 ;  /* 0x00000001ff067424 */ /* 0x000fca00078e00ff */
[----:B------:R-:W2:Y:S01]  /*a0a0*/  LDC R21, c[0x0][0x600] ;  /* 0x00018000ff157b82 */ /* 0x000ea20000000800 */
[-CC-:B----4-:R-:W-:Y:S02]  /*a0b0*/  SHF.R.U64 R13, R10, R14.reuse, R5.reuse ;  /* 0x0000000e0a0d7219 */ /* 0x190fe40000001205 */
[----:B------:R-:W-:Y:S02]  /*a0c0*/  SHF.R.U32.HI R4, RZ, R14, R5 ;  /* 0x0000000eff047219 */ /* 0x000fe40000011605 */
[----:B------:R3:W4:Y:S03]  /*a0d0*/  F2I.U32.TRUNC.NTZ R14, R7 ;  /* 0x00000007000e7305 */ /* 0x000726000020f000 */
[----:B------:R-:W1:Y:S01]  /*a0e0*/  LDC R26, c[0x0][0x648] ;  /* 0x00019200ff1a7b82 */ /* 0x000e620000000800 */
[-C--:B0-----:R-:W-:Y:S02]  /*a0f0*/  SHF.R.U64 R15, R13, R9.reuse, R4 ;  /* 0x000000090d0f7219 */ /* 0x081fe40000001204 */
[----:B------:R-:W-:-:S02]  /*a100*/  SHF.L.U32 R8, R8, R9, RZ ;  /* 0x0000000908087219 */ /* 0x000fc400000006ff */
[-C--:B------:R-:W-:Y:S01]  /*a110*/  SHF.R.U32.HI R5, RZ, R9.reuse, R4 ;  /* 0x00000009ff057219 */ /* 0x080fe20000011604 */
[----:B------:R-:W-:Y:S01]  /*a120*/  IMAD.MOV.U32 R4, RZ, RZ, R15 ;  /* 0x000000ffff047224 */ /* 0x000fe200078e000f */
[----:B------:R-:W-:Y:S01]  /*a130*/  SHF.L.U32 R22, R6, R9, RZ ;  /* 0x0000000906167219 */ /* 0x000fe200000006ff */
[----:B------:R-:W0:Y:S01]  /*a140*/  LDC R27, c[0x0][0x638] ;  /* 0x00018e00ff1b7b82 */ /* 0x000e220000000800 */
[----:B------:R-:W-:-:S07]  /*a150*/  LOP3.LUT R28, RZ, R8, RZ, 0x33, !PT ;  /* 0x00000008ff1c7212 */ /* 0x000fce00078e33ff */
        /* <DEDUP_REMOVED lines=12> */
.L_x_289:
[----:B------:R-:W-:Y:S01]  /*a220*/  ISETP.NE.AND P0, PT, R2, 0x1, PT ;  /* 0x000000010200780c */ /* 0x000fe20003f05270 */
[----:B--2---:R-:W-:Y:S01]  /*a230*/  VIADD R7, R21, 0xffffffff ;  /* 0xffffffff15077836 */ /* 0x004fe20000000000 */
[----:B-1----:R-:W-:Y:S01]  /*a240*/  SHF.R.U64 R5, R4, R26, R5 ;  /* 0x0000001a04057219 */ /* 0x002fe20000001205 */
[----:B------:R-:W-:Y:S01]  /*a250*/  IMAD.MOV R14, RZ, RZ, -R14 ;  /* 0x000000ffff0e7224 */ /* 0x000fe200078e0a0e */
[----:B------:R-:W-:Y:S01]  /*a260*/  LOP3.LUT R4, R13, R28, RZ, 0xc0, !PT ;  /* 0x0000001c0d047212 */ /* 0x000fe200078ec0ff */
[----:B------:R-:W-:Y:S01]  /*a270*/  IMAD.MOV.U32 R8, RZ, RZ, R12 ;  /* 0x000000ffff087224 */ /* 0x000fe200078e000c */
[----:B------:R-:W-:Y:S01]  /*a280*/  LOP3.LUT R10, R10, R7, RZ, 0xc0, !PT ;  /* 0x000000070a0a7212 */ /* 0x000fe200078ec0ff */
[----:B------:R-:W-:Y:S02]  /*a290*/  IMAD.MOV R6, RZ, RZ, -R5 ;  /* 0x000000ffff067224 */ /* 0x000fe400078e0a05 */
[----:B------:R-:W-:-:S04]  /*a2a0*/  IMAD R4, R22, R5, R4 ;  /* 0x0000000516047224 */ /* 0x000fc800078e0204 */
[----:B------:R-:W-:Y:S02]  /*a2b0*/  @P0 IMAD R23, R20, R14, R3 ;  /* 0x0000000e14170224 */ /* 0x000fe400078e0203 */
[----:B0-----:R-:W-:Y:S02]  /*a2c0*/  IMAD R3, R6, R27, R15 ;  /* 0x0000001b06037224 */ /* 0x001fe400078e020f */
[----:B------:R-:W-:Y:S02]  /*a2d0*/  IMAD R7, R4, R29, R23 ;  /* 0x0000001d04077224 */ /* 0x000fe400078e0217 */
[----:B------:R-:W-:Y:S02]  /*a2e0*/  IMAD R4, R3, R21, R10 ;  /* 0x0000001503047224 */ /* 0x000fe400078e020a */
[----:B------:R-:W-:-:S03]  /*a2f0*/  IMAD.MOV.U32 R6, RZ, RZ, 0x1 ;  /* 0x00000001ff067424 */ /* 0x000fc600078e00ff */
[----:B------:R-:W-:Y:S02]  /*a300*/  SEL R9, R4, R7, !P0 ;  /* 0x0000000704097207 */ /* 0x000fe40004000000 */
[----:B------:R-:W-:-:S07]  /*a310*/  SEL R7, R7, R4, !P0 ;  /* 0x0000000407077207 */ /* 0x000fce0004000000 */
.L_x_287:
[----:B------:R-:W-:-:S08]  /*a320*/  NOP ;  /* 0x0000000000007918 */ /* 0x000fd00000000000 */
[----:B------:R-:W0:-:S00]  /*a330*/  USETMAXREG.DEALLOC.CTAPOOL 0x28 ;  /* 0x00000028000079c8 */ /* 0x000e0000080e0500 */
[----:B0-----:R-:W-:-:S13]  /*a340*/  ISETP.NE.AND P0, PT, R0, RZ, PT ;  /* 0x000000ff0000720c */ /* 0x001fda0003f05270 */
[----:B------:R-:W-:Y:S05]  /*a350*/  @P0 EXIT ;  /* 0x000000000000094d */ /* 0x000fea0003800000 */
[----:B------:R-:W-:Y:S01]  /*a360*/  LOP3.LUT P0, RZ, R6, 0xff, RZ, 0xc0, !PT ;  /* 0x000000ff06ff7812 */ /* 0x000fe2000780c0ff */
[----:B------:R-:W-:Y:S02]  /*a370*/  IMAD.MOV.U32 R3, RZ, RZ, 0x1 ;  /* 0x00000001ff037424 */ /* 0x000fe400078e00ff */
[----:B------:R-:W-:-:S10]  /*a380*/  IMAD.MOV.U32 R0, RZ, RZ, RZ ;  /* 0x000000ffff007224 */ /* 0x000fd400078e00ff */
[----:B------:R-:W-:Y:S05]  /*a390*/  @!P0 BRA `(.L_x_290) ;  /* 0x0000000c00348947 */ /* 0x000fea0003800000 */
[----:B------:R-:W0:Y:S01]  /*a3a0*/  LDC R0, c[0x0][0x28c] ;  /* 0x0000a300ff007b82 */ /* 0x000e220000000800 */
[----:B------:R-:W-:Y:S01]  /*a3b0*/  ULDC UR5, c[0x0][0x600] ;  /* 0x0001800000057ab9 */ /* 0x000fe20000000800 */
[----:B------:R-:W-:Y:S01]  /*a3c0*/  ULDC UR4, c[0x0][0xc] ;  /* 0x0000030000047ab9 */ /* 0x000fe20000000800 */
[----:B------:R-:W-:Y:S01]  /*a3d0*/  UIADD3 UR16, UR5, -0x1, URZ ;  /* 0xffffffff05107890 */ /* 0x000fe2000fffe03f */
[C---:B------:R-:W-:Y:S01]  /*a3e0*/  LOP3.LUT P2, RZ, R18.reuse, 0x7f, RZ, 0xc0, !PT ;  /* 0x0000007f12ff7812 */ /* 0x040fe2000784c0ff */
[----:B------:R-:W-:Y:S01]  /*a3f0*/  ULDC UR6, c[0x0][0x658] ;  /* 0x0001960000067ab9 */ /* 0x000fe20000000800 */
[----:B------:R-:W-:Y:S01]  /*a400*/  ULDC UR5, c[0x0][0x10] ;  /* 0x0000040000057ab9 */ /* 0x000fe20000000800 */
[----:B------:R-:W-:Y:S01]  /*a410*/  UMOV UR7, 0xffffffff ;  /* 0xffffffff00077882 */ /* 0x000fe20000000000 */
[----:B------:R-:W-:Y:S01]  /*a420*/  UMOV UR8, 0x1 ;  /* 0x0000000100087882 */ /* 0x000fe20000000000 */
[----:B------:R-:W-:Y:S01]  /*a430*/  UIMAD.WIDE.U32 UR4, UR4, UR5, URZ ;  /* 0x00000005040472a5 */ /* 0x000fe2000f8e003f */
[----:B------:R-:W-:Y:S01]  /*a440*/  LOP3.LUT P0, RZ, R18, 0x1f, RZ, 0xc0, !PT ;  /* 0x0000001f12ff7812 */ /* 0x000fe2000780c0ff */
[----:B------:R-:W-:Y:S01]  /*a450*/  USHF.L.U32 UR7, UR7, UR6, URZ ;  /* 0x0000000607077299 */ /* 0x000fe2000800063f */
[----:B------:R-:W-:Y:S01]  /*a460*/  BSSY B0, `(.L_x_290) ;  /* 0x00000c0000007945 */ /* 0x000fe20003800000 */
[----:B------:R-:W-:Y:S01]  /*a470*/  USHF.L.U32 UR18, UR8, UR6, URZ ;  /* 0x0000000608127299 */ /* 0x000fe2000800063f */
[----:B------:R-:W-:Y:S01]  /*a480*/  IMAD.MOV.U32 R11, RZ, RZ, 0x1 ;  /* 0x00000001ff0b7424 */ /* 0x000fe200078e00ff */
[----:B------:R-:W-:Y:S01]  /*a490*/  LOP3.LUT R18, R19, 0x2, RZ, 0xfc, !PT ;  /* 0x0000000213127812 */ /* 0x000fe200078efcff */
[----:B------:R-:W-:Y:S01]  /*a4a0*/  ULDC UR6, c[0x0][0x14] ;  /* 0x0000050000067ab9 */ /* 0x000fe20000000800 */
[----:B------:R-:W-:Y:S01]  /*a4b0*/  PLOP3.LUT P0, PT, P0, P2, PT, 0x8a, 0x0 ;  /* 0x000000000000781c */ /* 0x000fe20000705172 */
[----:B------:R-:W-:-:S02]  /*a4c0*/  UIMAD.WIDE.U32 UR20, UR4, UR6, URZ ;  /* 0x00000006041472a5 */ /* 0x000fc4000f8e003f */
[----:B------:R-:W-:Y:S02]  /*a4d0*/  UIMAD UR13, UR5, UR6, URZ ;  /* 0x00000006050d72a4 */ /* 0x000fe4000f8e023f */
[----:B------:R-:W-:Y:S01]  /*a4e0*/  ULOP3.LUT UR17, URZ, UR7, URZ, 0x33, !UPT ;  /* 0x000000073f117292 */ /* 0x000fe2000f8e333f */
[----:B0-----:R-:W-:Y:S01]  /*a4f0*/  VIADD R0, R0, 0x1f ;  /* 0x0000001f00007836 */ /* 0x001fe20000000000 */
[----:B------:R-:W-:Y:S01]  /*a500*/  UIADD3 UR13, UR21, UR13, URZ ;  /* 0x0000000d150d7290 */ /* 0x000fe2000fffe03f */
[----:B------:R-:W-:-:S03]  /*a510*/  ULDC.64 UR22, c[0x0][0x198] ;  /* 0x0000660000167ab9 */ /* 0x000fc60000000a00 */
[----:B------:R-:W-:-:S04]  /*a520*/  SHF.R.S32.HI R3, RZ, 0x1f, R0 ;  /* 0x0000001fff037819 */ /* 0x000fc80000011400 */
[----:B------:R-:W-:Y:S01]  /*a530*/  LEA.HI R3, R3, R0, RZ, 0x5 ;  /* 0x0000000003037211 */ /* 0x000fe200078f28ff */
[----:B------:R-:W-:-:S03]  /*a540*/  IMAD.MOV.U32 R0, RZ, RZ, RZ ;  /* 0x000000ffff007224 */ /* 0x000fc600078e00ff */
[----:B------:R-:W-:Y:S01]  /*a550*/  SHF.R.S32.HI R13, RZ, 0x5, R3 ;  /* 0x00000005ff0d7819 */ /* 0x000fe20000011403 */
[----:B------:R-:W-:-:S04]  /*a560*/  IMAD.MOV.U32 R3, RZ, RZ, 0x1 ;  /* 0x00000001ff037424 */ /* 0x000fc800078e00ff */
[----:B------:R-:W-:-:S07]  /*a570*/  VIADD R10, R13, 0x1 ;  /* 0x000000010d0a7836 */ /* 0x000fce0000000000 */
.L_x_302:
[----:B------:R-:W-:-:S03]  /*a580*/  UMOV UR4, 0xffffffff ;  /* 0xffffffff00047882 */ /* 0x000fc60000000000 */
[----:B------:R-:W-:Y:S05]  /*a590*/  BRA.DIV UR4, `(.L_x_291) ;  /* 0x0000000e04a07947 */ /* 0x000fea000b800000 */
[----:B------:R-:W-:-:S13]  /*a5a0*/  ELECT P6, URZ, PT ;  /* 0x00000000003f782f */ /* 0x000fda00038c0000 */
.L_x_313:
[----:B------:R-:W0:Y:S01]  /*a5b0*/  LDC R4, c[0x0][0x28c] ;  /* 0x0000a300ff047b82 */ /* 0x000e220000000800 */
[----:B------:R-:W-:Y:S01]  /*a5c0*/  BSSY B1, `(.L_x_292) ;  /* 0x0000037000017945 */ /* 0x000fe20003800000 */
[----:B0-----:R-:W-:-:S13]  /*a5d0*/  ISETP.LT.OR P6, PT, R4, 0x1, !P6 ;  /* 0x000000010400780c */ /* 0x001fda00077c1670 */
[----:B------:R-:W-:Y:S05]  /*a5e0*/  @P6 BRA `(.L_x_293) ;  /* 0x0000000000d06947 */ /* 0x000fea0003800000 */
[----:B------:R-:W-:Y:S02]  /*a5f0*/  IMAD.SHL.U32 R14, R9, 0x100, RZ ;  /* 0x00000100090e7824 */ /* 0x000fe400078e00ff */
[----:B------:R-:W-:Y:S02]  /*a600*/  IMAD.SHL.U32 R15, R7, 0x80, RZ ;  /* 0x00000080070f7824 */ /* 0x000fe400078e00ff */
[----:B------:R-:W-:Y:S02]  /*a610*/  IMAD.MOV.U32 R20, RZ, RZ, RZ ;  /* 0x000000ffff147224 */ /* 0x000fe400078e00ff */
[----:B------:R-:W-:Y:S02]  /*a620*/  IMAD.MOV.U32 R4, RZ, RZ, R10 ;  /* 0x000000ffff047224 */ /* 0x000fe400078e000a */
[----:B------:R-:W-:Y:S02]  /*a630*/  IMAD.MOV.U32 R5, RZ, RZ, R3 ;  /* 0x000000ffff057224 */ /* 0x000fe400078e0003 */
[----:B------:R-:W-:-:S07]  /*a640*/  IMAD.MOV.U32 R6, RZ, RZ, R0 ;  /* 0x000000ffff067224 */ /* 0x000fce00078e0000 */
.L_x_297:
[----:B------:R-:W0:Y:S01]  /*a650*/  S2R R12, SR_CgaCtaId ;  /* 0x00000000000c7919 */ /* 0x000e220000008800 */
[----:B------:R-:W-:Y:S01]  /*a660*/  MOV R7, 0x400 ;  /* 0x0000040000077802 */ /* 0x000fe20000000f00 */
[----:B------:R-:W1:Y:S03]  /*a670*/  @!P2 LDC R9, c[0x0][0x500] ;  /* 0x00014000ff09ab82 */ /* 0x000e660000000800 */
[----:B0-----:R-:W-:Y:S02]  /*a680*/  LEA R21, R12, R7, 0x18 ;  /* 0x000000070c157211 */ /* 0x001fe400078ec0ff */
[----:B------:R-:W-:-:S03]  /*a690*/  SHF.L.U32 R7, R5, 0x1f, RZ ;  /* 0x0000001f05077819 */ /* 0x000fc600000006ff */
[----:B------:R-:W-:-:S04]  /*a6a0*/  IMAD R12, R6, 0x8, R21 ;  /* 0x00000008060c7824 */ /* 0x000fc800078e0215 */
[----:B------:R-:W0:Y:S02]  /*a6b0*/  SYNCS.PHASECHK.TRANS64.TRYWAIT P1, [R12+URZ+0x20], R7 ;  /* 0x000020070c0075a7 */ /* 0x000e24000802017f */
[----:B01----:R-:W-:Y:S05]  /*a6c0*/  @!P1 BRA `(.L_x_294) ;  /* 0x0000000c00749947 */ /* 0x003fea0003800000 */
.L_x_314:
[----:B0-----:R-:W-:Y:S01]  /*a6d0*/  PRMT R7, R18, 0x9910, RZ ;  /* 0x0000991012077816 */ /* 0x001fe200000000ff */
[----:B------:R0:W-:Y:S03]  /*a6e0*/  @!P2 SYNCS.ARRIVE.TRANS64 RZ, [R12+URZ], R9 ;  /* 0x000000090cffa9a7 */ /* 0x0001e6000800003f */
[----:B------:R-:W-:-:S13]  /*a6f0*/  ISETP.NE.AND P1, PT, R7, 0x2, PT ;  /* 0x000000020700780c */ /* 0x000fda0003f25270 */
[----:B0-----:R-:W-:Y:S05]  /*a700*/  @P1 BRA `(.L_x_295) ;  /* 0x0000000000041947 */ /* 0x001fea0003800000 */
[----:B------:R-:W-:Y:S01]  /*a710*/  BPT.TRAP 0x1 ;  /* 0x000000040000795c */ /* 0x000fe20000300000 */
.L_x_295:
[----:B------:R-:W-:Y:S05]  /*a720*/  @P0 BRA `(.L_x_296) ;  /* 0x0000000000040947 */ /* 0x000fea0003800000 */
[----:B------:R-:W-:Y:S01]  /*a730*/  BPT.TRAP 0x1 ;  /* 0x000000040000795c */ /* 0x000fe20000300000 */
.L_x_296:
[--C-:B------:R-:W-:Y:S01]  /*a740*/  IMAD R7, R6, 0x2000, R21.reuse ;  /* 0x0000200006077824 */ /* 0x100fe200078e0215 */
[----:B------:R-:W-:Y:S01]  /*a750*/  R2UR UR9, R12 ;  /* 0x000000000c0972ca */ /* 0x000fe200000e0000 */
[----:B------:R-:W-:Y:S01]  /*a760*/  IMAD R21, R6, 0x4000, R21 ;  /* 0x0000400006157824 */ /* 0x000fe200078e0215 */
[----:B------:R-:W-:Y:S01]  /*a770*/  UIADD3 UR4, UP0, UR22, 0xf0, URZ ;  /* 0x000000f016047890 */ /* 0x000fe2000ff1e03f */
[----:B------:R-:W-:Y:S01]  /*a780*/  VIADD R4, R4, 0xffffffff ;  /* 0xffffffff04047836 */ /* 0x000fe20000000000 */
[----:B------:R-:W-:Y:S01]  /*a790*/  R2UR UR5, R7 ;  /* 0x00000000070572ca */ /* 0x000fe200000e0000 */
[----:B------:R-:W-:Y:S01]  /*a7a0*/  UIADD3 UR24, UP1, UR22, 0x1f0, URZ ;  /* 0x000001f016187890 */ /* 0x000fe2000ff3e03f */
[----:B------:R-:W-:Y:S01]  /*a7b0*/  R2UR UR8, R21 ;  /* 0x00000000150872ca */ /* 0x000fe200000e0000 */
[----:B------:R-:W-:Y:S01]  /*a7c0*/  VIADD R6, R6, 0x1 ;  /* 0x0000000106067836 */ /* 0x000fe20000000000 */
[----:B------:R-:W-:Y:S01]  /*a7d0*/  R2UR UR11, R15 ;  /* 0x000000000f0b72ca */ /* 0x000fe200000e0000 */
[----:B------:R-:W-:Y:S01]  /*a7e0*/  UIADD3.X UR25, URZ, UR23, URZ, UP1, !UPT ;  /* 0x000000173f197290 */ /* 0x000fe20008ffe43f */
[----:B------:R-:W-:Y:S01]  /*a7f0*/  R2UR UR10, R20 ;  /* 0x00000000140a72ca */ /* 0x000fe200000e0000 */
[----:B------:R-:W-:Y:S01]  /*a800*/  UMOV UR6, 0x0 ;  /* 0x0000000000067882 */ /* 0x000fe20000000000 */
[----:B------:R-:W-:Y:S01]  /*a810*/  R2UR UR12, R8 ;  /* 0x00000000080c72ca */ /* 0x000fe200000e0000 */
[----:B------:R-:W-:Y:S01]  /*a820*/  UMOV UR7, 0x10000000 ;  /* 0x1000000000077882 */ /* 0x000fe20000000000 */
[----:B------:R-:W-:Y:S01]  /*a830*/  R2UR UR19, R14 ;  /* 0x000000000e1372ca */ /* 0x000fe200000e0000 */
[----:B------:R-:W-:Y:S01]  /*a840*/  VIADD R20, R20, 0x20 ;  /* 0x0000002014147836 */ /* 0x000fe20000000000 */
[----:B------:R-:W-:Y:S01]  /*a850*/  ISETP.GT.AND P3, PT, R4, 0x1, PT ;  /* 0x000000010400780c */ /* 0x000fe20003f64270 */
[----:B------:R-:W-:Y:S01]  /*a860*/  UIADD3 UR14, UR5, 0x100, URZ ;  /* 0x00000100050e7890 */ /* 0x000fe2000fffe03f */
[----:B------:R-:W-:Y:S01]  /*a870*/  ISETP.NE.AND P1, PT, R6, 0x4, PT ;  /* 0x000000040600780c */ /* 0x000fe20003f25270 */
[----:B------:R-:W-:-:S02]  /*a880*/  UIADD3.X UR5, URZ, UR23, URZ, UP0, !UPT ;  /* 0x000000173f057290 */ /* 0x000fc400087fe43f */
[----:B------:R-:W-:Y:S01]  /*a890*/  UIADD3 UR15, UR8, 0x8100, URZ ;  /* 0x00008100080f7890 */ /* 0x000fe2000fffe03f */
[----:B------:R-:W-:Y:S02]  /*a8a0*/  SEL R12, RZ, 0x1, P1 ;  /* 0x00000001ff0c7807 */ /* 0x000fe40000800000 */
[----:B------:R-:W-:Y:S01]  /*a8b0*/  UMOV UR8, UR14 ;  /* 0x0000000e00087c82 */ /* 0x000fe20008000000 */
[----:B------:R-:W-:Y:S02]  /*a8c0*/  SEL R6, R6, RZ, P1 ;  /* 0x000000ff06067207 */ /* 0x000fe40000800000 */
[----:B------:R-:W-:Y:S01]  /*a8d0*/  LOP3.LUT R5, R5, R12, RZ, 0x3c, !PT ;  /* 0x0000000c05057212 */ /* 0x000fe200078e3cff */
[----:B------:R0:W-:Y:S02]  /*a8e0*/  UTMALDG.3D [UR8], [UR4], desc[UR6] ;  /* 0x00000608040075b4 */ /* 0x0001e40008011000 */
[----:B0-----:R-:W-:Y:S01]  /*a8f0*/  UMOV UR8, UR15 ;  /* 0x0000000f00087c82 */ /* 0x001fe20008000000 */
[----:B------:R-:W-:-:S02]  /*a900*/  UMOV UR11, UR19 ;  /* 0x00000013000b7c82 */ /* 0x000fc40008000000 */
[----:B------:R0:W-:Y:S02]  /*a910*/  UTMALDG.3D [UR8], [UR24], desc[UR6] ;  /* 0x00000608180075b4 */ /* 0x0001e40008011000 */
[----:B0-----:R-:W-:Y:S05]  /*a920*/  @P3 BRA `(.L_x_297) ;  /* 0xfffffffc00483947 */ /* 0x001fea000383ffff */
.L_x_293:
[----:B------:R-:W-:Y:S05]  /*a930*/  BSYNC B1 ;  /* 0x0000000000017941 */ /* 0x000fea0003800000 */
.L_x_292:
[----:B------:R-:W-:Y:S01]  /*a940*/  LOP3.LUT P3, RZ, R11, 0xff, RZ, 0xc0, !PT ;  /* 0x000000ff0bff7812 */ /* 0x000fe2000786c0ff */
[----:B------:R-:W-:Y:S01]  /*a950*/  IMAD.IADD R0, R13, 0x1, R0 ;  /* 0x000000010d007824 */ /* 0x000fe200078e0200 */
[----:B------:R-:W-:Y:S01]  /*a960*/  IADD3 R16, P4, R16, UR20, RZ ;  /* 0x0000001410107c10 */ /* 0x000fe2000ff9e0ff */
[----:B------:R-:W-:Y:S01]  /*a970*/  ULDC.64 UR4, c[0x0][0x650] ;  /* 0x0001940000047ab9 */ /* 0x000fe20000000a00 */
[----:B------:R-:W-:Y:S01]  /*a980*/  BSSY B1, `(.L_x_298) ;  /* 0x000006b000017945 */ /* 0x000fe20003800000 */
[----:B------:R-:W-:Y:S01]  /*a990*/  IMAD.MOV.U32 R7, RZ, RZ, -0x1 ;  /* 0xffffffffff077424 */ /* 0x000fe200078e00ff */
[----:B------:R-:W-:Y:S01]  /*a9a0*/  SHF.R.U32.HI R4, RZ, 0x2, R0 ;  /* 0x00000002ff047819 */ /* 0x000fe20000011600 */
[----:B------:R-:W-:Y:S01]  /*a9b0*/  IMAD.MOV.U32 R9, RZ, RZ, -0x1 ;  /* 0xffffffffff097424 */ /* 0x000fe200078e00ff */
[----:B------:R-:W-:Y:S01]  /*a9c0*/  ISETP.GT.U32.AND P1, PT, R0, 0x3, PT ;  /* 0x000000030000780c */ /* 0x000fe20003f24070 */
[----:B------:R-:W-:Y:S01]  /*a9d0*/  IMAD.MOV.U32 R8, RZ, RZ, -0x1 ;  /* 0xffffffffff087424 */ /* 0x000fe200078e00ff */
[----:B------:R-:W-:-:S02]  /*a9e0*/  LOP3.LUT R4, R4, 0x1, RZ, 0xc0, !PT ;  /* 0x0000000104047812 */ /* 0x000fc400078ec0ff */
[----:B------:R-:W-:Y:S01]  /*a9f0*/  ISETP.LT.U32.AND P1, PT, R13, 0x4, P1 ;  /* 0x000000040d00780c */ /* 0x000fe20000f21070 */
[----:B------:R-:W0:Y:S01]  /*aa00*/  @P3 S2R R6, SR_CgaCtaId ;  /* 0x0000000000063919 */ /* 0x000e220000008800 */
[----:B------:R-:W-:Y:S02]  /*aa10*/  @P3 MOV R5, 0x400 ;  /* 0x0000040000053802 */ /* 0x000fe40000000f00 */
[----:B------:R-:W-:Y:S02]  /*aa20*/  IADD3.X R17, R17, UR13, RZ, P4, !PT ;  /* 0x0000000d11117c10 */ /* 0x000fe4000a7fe4ff */
[----:B------:R-:W-:Y:S02]  /*aa30*/  ISETP.GE.U32.AND P4, PT, R16, UR4, PT ;  /* 0x0000000410007c0c */ /* 0x000fe4000bf86070 */
[----:B------:R-:W-:Y:S02]  /*aa40*/  LOP3.LUT R0, R0, 0x3, RZ, 0xc0, !PT ;  /* 0x0000000300007812 */ /* 0x000fe400078ec0ff */
[----:B------:R-:W-:-:S02]  /*aa50*/  PRMT R11, RZ, 0x7610, R11 ;  /* 0x00007610ff0b7816 */ /* 0x000fc4000000000b */
[----:B0-----:R-:W-:-:S04]  /*aa60*/  @P3 LEA R5, R6, R5, 0x18 ;  /* 0x0000000506053211 */ /* 0x001fc800078ec0ff */
[----:B------:R0:W-:Y:S01]  /*aa70*/  @P3 SYNCS.ARRIVE.TRANS64.A1T0 RZ, [R5+URZ+0x58], RZ ;  /* 0x000058ff05ff39a7 */ /* 0x0001e2000810003f */
[----:B------:R-:W-:Y:S02]  /*aa80*/  ISETP.NE.U32.AND P3, PT, R4, 0x1, PT ;  /* 0x000000010400780c */ /* 0x000fe40003f65070 */
[----:B------:R-:W-:Y:S02]  /*aa90*/  SEL R4, RZ, 0x1, !P1 ;  /* 0x00000001ff047807 */ /* 0x000fe40004800000 */
[----:B------:R-:W-:Y:S02]  /*aaa0*/  ISETP.GE.U32.AND.EX P1, PT, R17, UR5, PT, P4 ;  /* 0x0000000511007c0c */ /* 0x000fe4000bf26140 */
[----:B------:R-:W-:-:S04]  /*aab0*/  ISETP.GT.U32.AND P3, PT, R13, 0x3, !P3 ;  /* 0x000000030d00780c */ /* 0x000fc80005f64070 */
[----:B0-----:R-:W-:-:S04]  /*aac0*/  SEL R5, RZ, 0x1, !P3 ;  /* 0x00000001ff057807 */ /* 0x001fc80005800000 */
[--C-:B------:R-:W-:Y:S02]  /*aad0*/  LOP3.LUT R3, R5, R3, R4.reuse, 0x96, !PT ;  /* 0x0000000305037212 */ /* 0x100fe400078e9604 */
[----:B------:R-:W-:Y:S01]  /*aae0*/  PRMT R4, RZ, 0x7610, R4 ;  /* 0x00007610ff047816 */ /* 0x000fe20000000004 */
[----:B------:R-:W-:Y:S06]  /*aaf0*/  @P1 BRA `(.L_x_299) ;  /* 0x00000004004c1947 */ /* 0x000fec0003800000 */
[----:B------:R-:W-:Y:S01]  /*ab00*/  ULDC.64 UR4, c[0x0][0x628] ;  /* 0x00018a0000047ab9 */ /* 0x000fe20000000a00 */
[----:B------:R-:W0:Y:S01]  /*ab10*/  S2R R14, SR_CTAID.X ;  /* 0x00000000000e7919 */ /* 0x000e220000002500 */
[----:B------:R-:W-:Y:S01]  /*ab20*/  ISETP.NE.U32.AND P1, PT, RZ, UR4, PT ;  /* 0x00000004ff007c0c */ /* 0x000fe2000bf25070 */
[----:B------:R-:W-:Y:S01]  /*ab30*/  ULDC UR7, c[0x0][0x630] ;  /* 0x00018c0000077ab9 */ /* 0x000fe20000000800 */
[----:B------:R-:W-:Y:S01]  /*ab40*/  IMAD.MOV.U32 R4, RZ, RZ, R16 ;  /* 0x000000ffff047224 */ /* 0x000fe200078e0010 */
[----:B------:R-:W1:Y:S01]  /*ab50*/  S2R R12, SR_CTAID.Y ;  /* 0x00000000000c7919 */ /* 0x000e620000002600 */
[----:B------:R-:W-:Y:S01]  /*ab60*/  ISETP.NE.AND.EX P1, PT, RZ, UR5, PT, P1 ;  /* 0x00000005ff007c0c */ /* 0x000fe2000bf25310 */
[----:B------:R-:W-:-:S12]  /*ab70*/  IMAD.MOV.U32 R5, RZ, RZ, R17 ;  /* 0x000000ffff057224 */ /* 0x000fd800078e0011 */
[----:B------:R-:W-:Y:S05]  /*ab80*/  @!P1 BRA `(.L_x_300) ;  /* 0x0000000000289947 */ /* 0x000fea0003800000 */
[----:B------:R-:W-:Y:S02]  /*ab90*/  ULDC UR6, c[0x0][0x634] ;  /* 0x00018d0000067ab9 */ /* 0x000fe40000000800 */
[----:B------:R-:W-:-:S05]  /*aba0*/  IADD3 R9, P1, R16, UR6, RZ ;  /* 0x0000000610097c10 */ /* 0x000fca000ff3e0ff */
[----:B------:R-:W-:-:S04]  /*abb0*/  IMAD.X R15, RZ, RZ, R17, P1 ;  /* 0x000000ffff0f7224 */ /* 0x000fc800008e0611 */
[----:B------:R-:W-:-:S04]  /*abc0*/  IMAD.WIDE.U32 R6, R15, UR4, RZ ;  /* 0x000000040f067c25 */ /* 0x000fc8000f8e00ff */
[----:B------:R-:W-:-:S04]  /*abd0*/  IMAD.WIDE.U32 R6, P1, R9, UR5, R6 ;  /* 0x0000000509067c25 */ /* 0x000fc8000f820006 */
[----:B------:R-:W-:-:S04]  /*abe0*/  IMAD.WIDE.U32 R8, R9, UR4, RZ ;  /* 0x0000000409087c25 */ /* 0x000fc8000f8e00ff */
[----:B------:R-:W-:Y:S01]  /*abf0*/  IMAD.X R5, RZ, RZ, RZ, P1 ;  /* 0x000000ffff057224 */ /* 0x000fe200008e06ff */
[----:B------:R-:W-:Y:S01]  /*ac00*/  IADD3 RZ, P1, R9, R6, RZ ;  /* 0x0000000609ff7210 */ /* 0x000fe20007f3e0ff */
[----:B------:R-:W-:-:S04]  /*ac10*/  IMAD.MOV.U32 R4, RZ, RZ, R7 ;  /* 0x000000ffff047224 */ /* 0x000fc800078e0007 */
[----:B------:R-:W-:-:S08]  /*ac20*/  IMAD.WIDE.U32.X R4, R15, UR5, R4, P1 ;  /* 0x000000050f047c25 */ /* 0x000fd000088e0404 */
.L_x_300:
[--C-:B------:R-:W-:Y:S01]  /*ac30*/  SHF.R.U64 R8, R4, UR7, R5.reuse ;  /* 0x0000000704087c19 */ /* 0x100fe20008001205 */
[----:B------:R-:W-:Y:S01]  /*ac40*/  ULDC.64 UR4, c[0x0][0x620] ;  /* 0x0001880000047ab9 */ /* 0x000fe20000000a00 */
[----:B------:R-:W-:Y:S01]  /*ac50*/  SHF.R.U32.HI R4, RZ, UR7, R5 ;  /* 0x00000007ff047c19 */ /* 0x000fe20008011605 */
[----:B------:R-:W2:Y:S01]  /*ac60*/  LDC R25, c[0x0][0x144] ;  /* 0x00005100ff197b82 */ /* 0x000ea20000000800 */
[----:B------:R-:W-:Y:S01]  /*ac70*/  IADD3 R7, P1, RZ, -R8, RZ ;  /* 0x80000008ff077210 */ /* 0x000fe20007f3e0ff */
[----:B------:R-:W-:Y:S01]  /*ac80*/  ULDC.64 UR8, c[0x0][0x640] ;  /* 0x0001900000087ab9 */ /* 0x000fe20000000a00 */
[----:B0-----:R-:W-:Y:S01]  /*ac90*/  I2FP.F32.U32 R9, R14 ;  /* 0x0000000e00097245 */ /* 0x001fe20000201000 */
[----:B------:R-:W-:Y:S02]  /*aca0*/  ULDC UR6, c[0x0][0x608] ;  /* 0x0001820000067ab9 */ /* 0x000fe40000000800 */
[----:B------:R-:W-:Y:S01]  /*acb0*/  IMAD.X R4, RZ, RZ, ~R4, P1 ;  /* 0x000000ffff047224 */ /* 0x000fe200008e0e04 */
[----:B------:R-:W-:Y:S01]  /*acc0*/  ISETP.NE.U32.AND P1, PT, RZ, UR8, PT ;  /* 0x00000008ff007c0c */ /* 0x000fe2000bf25070 */
[----:B------:R-:W0:Y:S02]  /*acd0*/  LDC R21, c[0x0][0x148] ;  /* 0x00005200ff157b82 */ /* 0x000e240000000800 */
[----:B------:R-:W-:Y:S01]  /*ace0*/  IMAD R6, R4, UR4, RZ ;  /* 0x0000000404067c24 */ /* 0x000fe2000f8e02ff */
[----:B------:R-:W-:Y:S01]  /*acf0*/  ISETP.NE.AND.EX P1, PT, RZ, UR9, PT, P1 ;  /* 0x00000009ff007c0c */ /* 0x000fe2000bf25310 */
[----:B------:R-:W-:Y:S01]  /*ad00*/  IMAD.WIDE.U32 R4, R7, UR4, R16 ;  /* 0x0000000407047c25 */ /* 0x000fe2000f8e0010 */
[----:B------:R-:W-:-:S03]  /*ad10*/  ULDC UR4, c[0x0][0x150] ;  /* 0x0000540000047ab9 */ /* 0x000fc60000000800 */
[----:B------:R-:W-:Y:S02]  /*ad20*/  IMAD R7, R7, UR5, R6 ;  /* 0x0000000507077c24 */ /* 0x000fe4000f8e0206 */
[----:B------:R-:W-:Y:S01]  /*ad30*/  FMUL R6, R9, UR4 ;  /* 0x0000000409067c20 */ /* 0x000fe20008400000 */
[----:B------:R-:W-:Y:S01]  /*ad40*/  ULDC UR4, c[0x0][0x618] ;  /* 0x0001860000047ab9 */ /* 0x000fe20000000800 */
[----:B------:R-:W-:Y:S01]  /*ad50*/  ULDC UR5, c[0x0][0x154] ;  /* 0x0000550000057ab9 */ /* 0x000fe20000000800 */
[----:B------:R-:W-:-:S03]  /*ad60*/  IMAD.IADD R5, R5, 0x1, R7 ;  /* 0x0000000105057824 */ /* 0x000fc600078e0207 */
[----:B------:R-:W3:Y:S02]  /*ad70*/  F2I.U32.TRUNC.NTZ R6, R6 ;  /* 0x0000000600067305 */ /* 0x000ee4000020f000 */
[----:B------:R-:W-:Y:S02]  /*ad80*/  SHF.R.U64 R9, R4, UR4, R5 ;  /* 0x0000000404097c19 */ /* 0x000fe40008001205 */
[----:B-1----:R-:W-:-:S05]  /*ad90*/  I2FP.F32.U32 R4, R12 ;  /* 0x0000000c00047245 */ /* 0x002fca0000201000 */
[----:B------:R-:W-:Y:S01]  /*ada0*/  FMUL R22, R4, UR5 ;  /* 0x0000000504167c20 */ /* 0x000fe20008400000 */
[----:B------:R-:W-:Y:S01]  /*adb0*/  SHF.R.U32.HI R4, RZ, UR4, R5 ;  /* 0x00000004ff047c19 */ /* 0x000fe20008011605 */
[----:B------:R-:W-:-:S03]  /*adc0*/  ULDC UR4, c[0x0][0x658] ;  /* 0x0001960000047ab9 */ /* 0x000fc60000000800 */
[--C-:B------:R-:W-:Y:S01]  /*add0*/  SHF.R.U64 R20, R9, UR6, R4.reuse ;  /* 0x0000000609147c19 */ /* 0x100fe20008001204 */
[----:B------:R-:W1:Y:S01]  /*ade0*/  F2I.U32.TRUNC.NTZ R22, R22 ;  /* 0x0000001600167305 */ /* 0x000e62000020f000 */
[----:B------:R-:W-:Y:S01]  /*adf0*/  SHF.R.U32.HI R5, RZ, UR6, R4 ;  /* 0x00000006ff057c19 */ /* 0x000fe20008011604 */
[----:B---3--:R-:W-:-:S03]  /*ae00*/  IMAD.MOV R6, RZ, RZ, -R6 ;  /* 0x000000ffff067224 */ /* 0x008fc600078e0a06 */
[--C-:B------:R-:W-:Y:S01]  /*ae10*/  SHF.R.U64 R15, R20, UR4, R5.reuse ;  /* 0x00000004140f7c19 */ /* 0x100fe20008001205 */
[----:B--2---:R-:W-:Y:S01]  /*ae20*/  IMAD R14, R25, R6, R14 ;  /* 0x00000006190e7224 */ /* 0x004fe200078e020e */
[----:B------:R-:W-:-:S03]  /*ae30*/  SHF.R.U32.HI R23, RZ, UR4, R5 ;  /* 0x00000004ff177c19 */ /* 0x000fc60008011605 */
[----:B------:R-:W-:Y:S02]  /*ae40*/  IMAD.MOV.U32 R4, RZ, RZ, R15 ;  /* 0x000000ffff047224 */ /* 0x000fe400078e000f */
[----:B------:R-:W-:Y:S01]  /*ae50*/  IMAD.MOV.U32 R5, RZ, RZ, R23 ;  /* 0x000000ffff057224 */ /* 0x000fe200078e0017 */
[----:B-1----:R-:W-:Y:S06]  /*ae60*/  @!P1 BRA `(.L_x_301) ;  /* 0x0000000000289947 */ /* 0x002fec0003800000 */
[----:B------:R-:W-:Y:S02]  /*ae70*/  ULDC UR4, c[0x0][0x64c] ;  /* 0x0001930000047ab9 */ /* 0x000fe40000000800 */
[----:B------:R-:W-:-:S05]  /*ae80*/  IADD3 R5, P1, R15, UR4, RZ ;  /* 0x000000040f057c10 */ /* 0x000fca000ff3e0ff */
[----:B------:R-:W-:-:S04]  /*ae90*/  IMAD.X R23, RZ, RZ, R23, P1 ;  /* 0x000000ffff177224 */ /* 0x000fc800008e0617 */
[----:B------:R-:W-:-:S04]  /*aea0*/  IMAD.WIDE.U32 R6, R23, UR8, RZ ;  /* 0x0000000817067c25 */ /* 0x000fc8000f8e00ff */
[----:B------:R-:W-:-:S04]  /*aeb0*/  IMAD.WIDE.U32 R6, P1, R5, UR9, R6 ;  /* 0x0000000905067c25 */ /* 0x000fc8000f820006 */
[----:B------:R-:W-:-:S04]  /*aec0*/  IMAD.WIDE.U32 R4, R5, UR8, RZ ;  /* 0x0000000805047c25 */ /* 0x000fc8000f8e00ff */
[----:B------:R-:W-:Y:S01]  /*aed0*/  IMAD.MOV.U32 R4, RZ, RZ, R7 ;  /* 0x000000ffff047224 */ /* 0x000fe200078e0007 */
[----:B------:R-:W-:Y:S01]  /*aee0*/  IADD3 RZ, P3, R5, R6, RZ ;  /* 0x0000000605ff7210 */ /* 0x000fe20007f7e0ff */
[----:B------:R-:W-:-:S04]  /*aef0*/  IMAD.X R5, RZ, RZ, RZ, P1 ;  /* 0x000000ffff057224 */ /* 0x000fc800008e06ff */
[----:B------:R-:W-:-:S08]  /*af00*/  IMAD.WIDE.U32.X R4, R23, UR9, R4, P3 ;  /* 0x0000000917047c25 */ /* 0x000fd000098e0404 */
.L_x_301:
[----:B------:R-:W-:Y:S01]  /*af10*/  ISETP.NE.AND P1, PT, R2, 0x1, PT ;  /* 0x000000010200780c */ /* 0x000fe20003f25270 */
[----:B------:R-:W-:Y:S01]  /*af20*/  ULDC UR4, c[0x0][0x648] ;  /* 0x0001920000047ab9 */ /* 0x000fe20000000800 */
[----:B------:R-:W-:Y:S01]  /*af30*/  LOP3.LUT R20, R20, UR17, RZ, 0xc0, !PT ;  /* 0x0000001114147c12 */ /* 0x000fe2000f8ec0ff */
[----:B------:R-:W-:Y:S01]  /*af40*/  IMAD.MOV R22, RZ, RZ, -R22 ;  /* 0x000000ffff167224 */ /* 0x000fe200078e0a16 */
[----:B------:R-:W-:Y:S01]  /*af50*/  SHF.R.U64 R5, R4, UR4, R5 ;  /* 0x0000000404057c19 */ /* 0x000fe20008001205 */
[----:B------:R-:W-:Y:S01]  /*af60*/  ULDC UR4, c[0x0][0x638] ;  /* 0x00018e0000047ab9 */ /* 0x000fe20000000800 */
[----:B------:R-:W-:Y:S01]  /*af70*/  LOP3.LUT R6, R9, UR16, RZ, 0xc0, !PT ;  /* 0x0000001009067c12 */ /* 0x000fe2000f8ec0ff */
[----:B------:R-:W-:Y:S02]  /*af80*/  ULDC UR5, c[0x0][0x610] ;  /* 0x0001840000057ab9 */ /* 0x000fe40000000800 */
[----:B------:R-:W-:Y:S02]  /*af90*/  IMAD.MOV R4, RZ, RZ, -R5 ;  /* 0x000000ffff047224 */ /* 0x000fe400078e0a05 */
[----:B------:R-:W-:-:S02]  /*afa0*/  IMAD R5, R5, UR18, R20 ;  /* 0x0000001205057c24 */ /* 0x000fc4000f8e0214 */
[----:B0-----:R-:W-:Y:S02]  /*afb0*/  @P1 IMAD R14, R21, R22, R12 ;  /* 0x00000016150e1224 */ /* 0x001fe400078e020c */
[----:B------:R-:W-:Y:S01]  /*afc0*/  IMAD R15, R4, UR4, R15 ;  /* 0x00000004040f7c24 */ /* 0x000fe2000f8e020f */
[----:B------:R-:W-:Y:S01]  /*afd0*/  ULDC UR4, c[0x0][0x600] ;  /* 0x0001800000047ab9 */ /* 0x000fe20000000800 */
[----:B------:R-:W-:Y:S02]  /*afe0*/  IMAD R14, R5, UR5, R14 ;  /* 0x00000005050e7c24 */ /* 0x000fe4000f8e020e */
[----:B------:R-:W-:Y:S02]  /*aff0*/  IMAD R15, R15, UR4, R6 ;  /* 0x000000040f0f7c24 */ /* 0x000fe4000f8e0206 */
[----:B------:R-:W-:-:S03]  /*b000*/  IMAD.MOV.U32 R4, RZ, RZ, 0x1 ;  /* 0x00000001ff047424 */ /* 0x000fc600078e00ff */
[----:B------:R-:W-:Y:S02]  /*b010*/  SEL R9, R15, R14, !P1 ;  /* 0x0000000e0f097207 */ /* 0x000fe40004800000 */
[----:B------:R-:W-:-:S07]  /*b020*/  SEL R7, R14, R15, !P1 ;  /* 0x0000000f0e077207 */ /* 0x000fce0004800000 */
.L_x_299:
[----:B------:R-:W-:Y:S05]  /*b030*/  BSYNC B1 ;  /* 0x0000000000017941 */ /* 0x000fea0003800000 */
.L_x_298:
[----:B------:R-:W-:-:S13]  /*b040*/  LOP3.LUT P1, RZ, R4, 0xff, RZ, 0xc0, !PT ;  /* 0x000000ff04ff7812 */ /* 0x000fda000782c0ff */
[----:B------:R-:W-:Y:S05]  /*b050*/  @P1 BRA `(.L_x_302) ;  /* 0xfffffff400481947 */ /* 0x000fea000383ffff */
[----:B------:R-:W-:Y:S05]  /*b060*/  BSYNC B0 ;  /* 0x0000000000007941 */ /* 0x000fea0003800000 */
.L_x_290:
[----:B------:R-:W-:-:S03]  /*b070*/  UMOV UR4, 0xffffffff ;  /* 0xffffffff00047882 */ /* 0x000fc60000000000 */
[----:B------:R-:W-:Y:S05]  /*b080*/  BRA.DIV UR4, `(.L_x_303) ;  /* 0x0000000604187947 */ /* 0x000fea000b800000 */
[----:B------:R-:W-:-:S13]  /*b090*/  ELECT P6, URZ, PT ;  /* 0x00000000003f782f */ /* 0x000fda00038c0000 */
.L_x_317:
[----:B------:R-:W-:Y:S04]  /*b0a0*/  BSSY B0, `(.L_x_304) ;  /* 0x000002b000007945 */ /* 0x000fe80003800000 */
[----:B------:R-:W-:Y:S05]  /*b0b0*/  @!P6 BRA `(.L_x_305) ;  /* 0x0000000000a4e947 */ /* 0x000fea0003800000 */
[----:B------:R-:W-:-:S04]  /*b0c0*/  LOP3.LUT R19, R19, 0x2, RZ, 0xfc, !PT ;  /* 0x0000000213137812 */ /* 0x000fc800078efcff */
[----:B------:R-:W-:-:S13]  /*b0d0*/  ISETP.NE.AND P0, PT, R19, 0x3, PT ;  /* 0x000000031300780c */ /* 0x000fda0003f05270 */
[----:B------:R-:W-:Y:S05]  /*b0e0*/  @!P0 BRA `(.L_x_306) ;  /* 0x0000000000048947 */ /* 0x000fea0003800000 */
[----:B------:R-:W-:Y:S01]  /*b0f0*/  BPT.TRAP 0x1 ;  /* 0x000000040000795c */ /* 0x000fe20000300000 */
.L_x_306:
[----:B------:R-:W0:Y:S01]  /*b100*/  S2R R5, SR_CgaCtaId ;  /* 0x0000000000057919 */ /* 0x000e220000008800 */
[----:B------:R-:W-:Y:S02]  /*b110*/  MOV R2, 0x400 ;  /* 0x0000040000027802 */ /* 0x000fe40000000f00 */
[----:B------:R-:W-:Y:S02]  /*b120*/  SHF.L.U32 R4, R3, 0x1f, RZ ;  /* 0x0000001f03047819 */ /* 0x000fe400000006ff */
[----:B0-----:R-:W-:-:S05]  /*b130*/  LEA R5, R5, R2, 0x18 ;  /* 0x0000000205057211 */ /* 0x001fca00078ec0ff */
[----:B------:R-:W-:-:S04]  /*b140*/  VIADD R5, R5, 0x20 ;  /* 0x0000002005057836 */ /* 0x000fc80000000000 */
[C---:B------:R-:W-:Y:S02]  /*b150*/  IMAD R7, R0.reuse, 0x8, R5 ;  /* 0x0000000800077824 */ /* 0x040fe400078e0205 */
[----:B------:R-:W-:Y:S02]  /*b160*/  VIADD R0, R0, 0x1 ;  /* 0x0000000100007836 */ /* 0x000fe40000000000 */
[----:B------:R-:W0:Y:S03]  /*b170*/  SYNCS.PHASECHK.TRANS64.TRYWAIT P0, [R7+URZ], R4 ;  /* 0x00000004070075a7 */ /* 0x000e26000800017f */
[----:B------:R-:W-:-:S04]  /*b180*/  ISETP.NE.AND P1, PT, R0, 0x4, PT ;  /* 0x000000040000780c */ /* 0x000fc80003f25270 */
[----:B------:R-:W-:Y:S02]  /*b190*/  SEL R2, RZ, 0x1, P1 ;  /* 0x00000001ff027807 */ /* 0x000fe40000800000 */
[----:B------:R-:W-:Y:S02]  /*b1a0*/  SEL R0, R0, RZ, P1 ;  /* 0x000000ff00007207 */ /* 0x000fe40000800000 */
[----:B------:R-:W-:-:S03]  /*b1b0*/  LOP3.LUT R9, R3, R2, RZ, 0x3c, !PT ;  /* 0x0000000203097212 */ /* 0x000fc600078e3cff */
[----:B------:R-:W-:Y:S01]  /*b1c0*/  IMAD R6, R0, 0x8, R5 ;  /* 0x0000000800067824 */ /* 0x000fe200078e0205 */
[----:B------:R-:W-:Y:S01]  /*b1d0*/  SHF.L.U32 R3, R9, 0x1f, RZ ;  /* 0x0000001f09037819 */ /* 0x000fe200000006ff */
[----:B0-----:R-:W-:Y:S06]  /*b1e0*/  @!P0 BRA `(.L_x_307) ;  /* 0x0000000000e08947 */ /* 0x001fec0003800000 */
.L_x_318:
[----:B------:R-:W1:Y:S01]  /*b1f0*/  SYNCS.PHASECHK.TRANS64.TRYWAIT P0, [R6+URZ], R3 ;  /* 0x00000003060075a7 */ /* 0x000e62000800017f */
[----:B------:R-:W-:-:S05]  /*b200*/  VIADD R0, R0, 0x1 ;  /* 0x0000000100007836 */ /* 0x000fca0000000000 */
[----:B------:R-:W-:-:S04]  /*b210*/  ISETP.NE.AND P1, PT, R0, 0x4, PT ;  /* 0x000000040000780c */ /* 0x000fc80003f25270 */
[----:B------:R-:W-:Y:S02]  /*b220*/  SEL R2, RZ, 0x1, P1 ;  /* 0x00000001ff027807 */ /* 0x000fe40000800000 */
[----:B------:R-:W-:Y:S02]  /*b230*/  SEL R0, R0, RZ, P1 ;  /* 0x000000ff00007207 */ /* 0x000fe40000800000 */
[----:B------:R-:W-:-:S03]  /*b240*/  LOP3.LUT R9, R9, R2, RZ, 0x3c, !PT ;  /* 0x0000000209097212 */ /* 0x000fc600078e3cff */
[----:B0-----:R-:W-:Y:S01]  /*b250*/  IMAD R7, R0, 0x8, R5 ;  /* 0x0000000800077824 */ /* 0x001fe200078e0205 */
[----:B------:R-:W-:Y:S01]  /*b260*/  SHF.L.U32 R4, R9, 0x1f, RZ ;  /* 0x0000001f09047819 */ /* 0x000fe200000006ff */
[----:B-1----:R-:W-:Y:S06]  /*b270*/  @!P0 BRA `(.L_x_308) ;  /* 0x0000000000d08947 */ /* 0x002fec0003800000 */
.L_x_319:
[----:B------:R-:W1:Y:S01]  /*b280*/  SYNCS.PHASECHK.TRANS64.TRYWAIT P0, [R7+URZ], R4 ;  /* 0x00000004070075a7 */ /* 0x000e62000800017f */
[----:B------:R-:W-:-:S05]  /*b290*/  VIADD R0, R0, 0x1 ;  /* 0x0000000100007836 */ /* 0x000fca0000000000 */
[----:B------:R-:W-:-:S04]  /*b2a0*/  ISETP.NE.AND P1, PT, R0, 0x4, PT ;  /* 0x000000040000780c */ /* 0x000fc80003f25270 */
[----:B------:R-:W-:Y:S02]  /*b2b0*/  SEL R2, RZ, 0x1, P1 ;  /* 0x00000001ff027807 */ /* 0x000fe40000800000 */
[----:B------:R-:W-:Y:S02]  /*b2c0*/  SEL R0, R0, RZ, P1 ;  /* 0x000000ff00007207 */ /* 0x000fe40000800000 */
[----:B------:R-:W-:Y:S01]  /*b2d0*/  LOP3.LUT R2, R9, R2, RZ, 0x3c, !PT ;  /* 0x0000000209027212 */ /* 0x000fe200078e3cff */
[----:B-1----:R-:W-:Y:S06]  /*b2e0*/  @!P0 BRA `(.L_x_309) ;  /* 0x0000000000c88947 */ /* 0x002fec0003800000 */
.L_x_320:
[----:B------:R-:W-:Y:S01]  /*b2f0*/  IMAD R5, R0, 0x8, R5 ;  /* 0x0000000800057824 */ /* 0x000fe200078e0205 */
[----:B------:R-:W-:-:S07]  /*b300*/  SHF.L.U32 R0, R2, 0x1f, RZ ;  /* 0x0000001f02007819 */ /* 0x000fce00000006ff */
.L_x_310:
[----:B--2---:R2:W3:Y:S02]  /*b310*/  SYNCS.PHASECHK.TRANS64.TRYWAIT P0, [R5+URZ], R0 ;  /* 0x00000000050075a7 */ /* 0x0044e4000800017f */
[----:B---3--:R-:W-:Y:S05]  /*b320*/  @!P0 NANOSLEEP.SYNCS 0x989680 ;  /* 0x009896800000895d */ /* 0x008fea0003900000 */
[----:B------:R-:W3:Y:S02]  /*b330*/  @!P0 SYNCS.PHASECHK.TRANS64 P0, [R5+URZ], R0 ;  /* 0x00000000050085a7 */ /* 0x000ee4000800007f */
[----:B---3--:R-:W-:Y:S05]  /*b340*/  @!P0 BRA `(.L_x_310) ;  /* 0xfffffffc00f08947 */ /* 0x008fea000383ffff */
.L_x_305:
[----:B------:R-:W-:Y:S05]  /*b350*/  BSYNC B0 ;  /* 0x0000000000007941 */ /* 0x000fea0003800000 */
.L_x_304:
[----:B------:R-:W-:Y:S05]  /*b360*/  EXIT ;  /* 0x000000000000794d */ /* 0x000fea0003800000 */
.L_x_17:
[----:B---3--:R3:W4:Y:S02]  /*b370*/  SYNCS.PHASECHK.TRANS64.TRYWAIT P1, [R3+URZ], R0 ;  /* 0x00000000030075a7 */ /* 0x008724000802017f */
[----:B----4-:R-:W-:Y:S05]  /*b380*/  @!P1 NANOSLEEP.SYNCS 0x989680 ;  /* 0x009896800000995d */ /* 0x010fea0003900000 */
[----:B------:R-:W4:Y:S02]  /*b390*/  @!P1 SYNCS.PHASECHK.TRANS64 P1, [R3+URZ], R0 ;  /* 0x00000000030095a7 */ /* 0x000f24000802007f */
[----:B----4-:R-:W-:Y:S05]  /*b3a0*/  @!P1 BRA `(.L_x_17) ;  /* 0xfffffffc00f09947 */ /* 0x010fea000383ffff */
[----:B------:R-:W-:Y:S05]  /*b3b0*/  BRA `(.L_x_16) ;  /* 0xffffff5c00947947 */ /* 0x000fea000383ffff */
.L_x_22:
[----:B-1----:R-:W-:-:S04]  /*b3c0*/  IMAD.U32 R4, RZ, RZ, UR4 ;  /* 0x00000004ff047e24 */ /* 0x002fc8000f8e00ff */
[----:B------:R1:W2:Y:S03]  /*b3d0*/  SYNCS.PHASECHK.TRANS64.TRYWAIT P1, [R4+URZ], R3 ;  /* 0x00000003040075a7 */ /* 0x0002a6000802017f */
[----:B--2---:R-:W-:Y:S05]  /*b3e0*/  @!P1 NANOSLEEP.SYNCS 0x989680 ;  /* 0x009896800000995d */ /* 0x004fea0003900000 */
[----:B------:R-:W2:Y:S02]  /*b3f0*/  @!P1 SYNCS.PHASECHK.TRANS64 P1, [R4+URZ], R3 ;  /* 0x00000003040095a7 */ /* 0x000ea4000802007f */
[----:B--2---:R-:W-:Y:S05]  /*b400*/  @!P1 BRA `(.L_x_22) ;  /* 0xfffffffc00ec9947 */ /* 0x004fea000383ffff */
[----:B------:R-:W-:Y:S05]  /*b410*/  BRA `(.L_x_21) ;  /* 0xffffff6000387947 */ /* 0x000fea000383ffff */
.L_x_291:
[----:B------:R-:W-:Y:S01]  /*b420*/  BSSY B1, `(.L_x_311) ;  /* 0x0000006000017945 */ /* 0x000fe20003800000 */
[----:B------:R-:W-:-:S07]  /*b430*/  IMAD.MOV.U32 R15, RZ, RZ, -0x1 ;  /* 0xffffffffff0f7424 */ /* 0x000fce00078e00ff */
[----:B------:R-:W-:Y:S05]  /*b440*/  WARPSYNC.COLLECTIVE R15, `(.L_x_312) ;  /* 0x000000000f0c7348 */ /* 0x000fea0003c00000 */
[----:B------:R-:W-:Y:S02]  /*b450*/  ELECT P6, UR62, PT ;  /* 0x00000000003e782f */ /* 0x000fe400038c0000 */
[----:B------:R-:W-:Y:S01]  /*b460*/  MOV R14, UR62 ;  /* 0x0000003e000e7c02 */ /* 0x000fe20008000f00 */
[----:B------:R-:W-:Y:S10]  /*b470*/  ENDCOLLECTIVE ;  /* 0x000000000000791b */ /* 0x000ff40003800000 */
.L_x_312:
[----:B------:R-:W-:Y:S05]  /*b480*/  BSYNC B1 ;  /* 0x0000000000017941 */ /* 0x000fea0003800000 */
.L_x_311:
[----:B------:R-:W-:Y:S05]  /*b490*/  BRA `(.L_x_313) ;  /* 0xfffffff000447947 */ /* 0x000fea000383ffff */
.L_x_294:
[----:B0-----:R0:W1:Y:S02]  /*b4a0*/  SYNCS.PHASECHK.TRANS64.TRYWAIT P1, [R12+URZ+0x20], R7 ;  /* 0x000020070c0075a7 */ /* 0x001064000802017f */
[----:B-1----:R-:W-:Y:S05]  /*b4b0*/  @!P1 NANOSLEEP.SYNCS 0x989680 ;  /* 0x009896800000995d */ /* 0x002fea0003900000 */
[----:B------:R-:W1:Y:S02]  /*b4c0*/  @!P1 SYNCS.PHASECHK.TRANS64 P1, [R12+URZ+0x20], R7 ;  /* 0x000020070c0095a7 */ /* 0x000e64000802007f */
[----:B-1----:R-:W-:Y:S05]  /*b4d0*/  @!P1 BRA `(.L_x_294) ;  /* 0xfffffffc00f09947 */ /* 0x002fea000383ffff */
[----:B------:R-:W-:Y:S05]  /*b4e0*/  BRA `(.L_x_314) ;  /* 0xfffffff000787947 */ /* 0x000fea000383ffff */
.L_x_303:
[----:B------:R-:W-:Y:S01]  /*b4f0*/  BSSY B0, `(.L_x_315) ;  /* 0x0000006000007945 */ /* 0x000fe20003800000 */
[----:B------:R-:W-:-:S07]  /*b500*/  IMAD.MOV.U32 R15, RZ, RZ, -0x1 ;  /* 0xffffffffff0f7424 */ /* 0x000fce00078e00ff */
[----:B------:R-:W-:Y:S05]  /*b510*/  WARPSYNC.COLLECTIVE R15, `(.L_x_316) ;  /* 0x000000000f0c7348 */ /* 0x000fea0003c00000 */
[----:B------:R-:W-:Y:S02]  /*b520*/  ELECT P6, UR62, PT ;  /* 0x00000000003e782f */ /* 0x000fe400038c0000 */
[----:B------:R-:W-:Y:S01]  /*b530*/  MOV R14, UR62 ;  /* 0x0000003e000e7c02 */ /* 0x000fe20008000f00 */
[----:B------:R-:W-:Y:S10]  /*b540*/  ENDCOLLECTIVE ;  /* 0x000000000000791b */ /* 0x000ff40003800000 */
.L_x_316:
[----:B------:R-:W-:Y:S05]  /*b550*/  BSYNC B0 ;  /* 0x0000000000007941 */ /* 0x000fea0003800000 */
.L_x_315:
[----:B------:R-:W-:Y:S05]  /*b560*/  BRA `(.L_x_317) ;  /* 0xfffffff800cc7947 */ /* 0x000fea000383ffff */
.L_x_307:
[----:B0-----:R0:W1:Y:S02]  /*b570*/  SYNCS.PHASECHK.TRANS64.TRYWAIT P0, [R7+URZ], R4 ;  /* 0x00000004070075a7 */ /* 0x001064000800017f */
[----:B-1----:R-:W-:Y:S05]  /*b580*/  @!P0 NANOSLEEP.SYNCS 0x989680 ;  /* 0x009896800000895d */ /* 0x002fea0003900000 */
[----:B------:R-:W1:Y:S02]  /*b590*/  @!P0 SYNCS.PHASECHK.TRANS64 P0, [R7+URZ], R4 ;  /* 0x00000004070085a7 */ /* 0x000e64000800007f */
[----:B-1----:R-:W-:Y:S05]  /*b5a0*/  @!P0 BRA `(.L_x_307) ;  /* 0xfffffffc00f08947 */ /* 0x002fea000383ffff */
[----:B------:R-:W-:Y:S05]  /*b5b0*/  BRA `(.L_x_318) ;  /* 0xfffffffc000c7947 */ /* 0x000fea000383ffff */
.L_x_308:
[----:B0-----:R0:W1:Y:S02]  /*b5c0*/  SYNCS.PHASECHK.TRANS64.TRYWAIT P0, [R6+URZ], R3 ;  /* 0x00000003060075a7 */ /* 0x001064000800017f */
[----:B-1----:R-:W-:Y:S05]  /*b5d0*/  @!P0 NANOSLEEP.SYNCS 0x989680 ;  /* 0x009896800000895d */ /* 0x002fea0003900000 */
[----:B------:R-:W1:Y:S02]  /*b5e0*/  @!P0 SYNCS.PHASECHK.TRANS64 P0, [R6+URZ], R3 ;  /* 0x00000003060085a7 */ /* 0x000e64000800007f */
[----:B-1----:R-:W-:Y:S05]  /*b5f0*/  @!P0 BRA `(.L_x_308) ;  /* 0xfffffffc00f08947 */ /* 0x002fea000383ffff */
[----:B------:R-:W-:Y:S05]  /*b600*/  BRA `(.L_x_319) ;  /* 0xfffffffc001c7947 */ /* 0x000fea000383ffff */
.L_x_309:
[----:B-1----:R1:W2:Y:S02]  /*b610*/  SYNCS.PHASECHK.TRANS64.TRYWAIT P0, [R7+URZ], R4 ;  /* 0x00000004070075a7 */ /* 0x0022a4000800017f */
[----:B--2---:R-:W-:Y:S05]  /*b620*/  @!P0 NANOSLEEP.SYNCS 0x989680 ;  /* 0x009896800000895d */ /* 0x004fea0003900000 */
[----:B------:R-:W2:Y:S02]  /*b630*/  @!P0 SYNCS.PHASECHK.TRANS64 P0, [R7+URZ], R4 ;  /* 0x00000004070085a7 */ /* 0x000ea4000800007f */
[----:B--2---:R-:W-:Y:S05]  /*b640*/  @!P0 BRA `(.L_x_309) ;  /* 0xfffffffc00f08947 */ /* 0x004fea000383ffff */
[----:B------:R-:W-:Y:S05]  /*b650*/  BRA `(.L_x_320) ;  /* 0xfffffffc00247947 */ /* 0x000fea000383ffff */
.L_x_321:
[----:B------:R-:W-:-:S00]  /*b660*/  BRA `(.L_x_321) ;  /* 0xfffffffc00fc7947 */ /* 0x000fc0000383ffff */
[----:B------:R-:W-:-:S00]  /*b670*/  NOP ;  /* 0x0000000000007918 */ /* 0x000fc00000000000 */
        /* <DEDUP_REMOVED lines=8> */
.L_x_322:


//--------------------- .nv.global.init           --------------------------
	.section	.nv.global.init,"aw",@progbits
.nv.global.init:
	.type		$str$22,@object
	.size		$str$22,($str$23 - $str$22)
$str$22:
        /*0000*/ 	.byte	0x6b, 0x5f, 0x74, 0x69, 0x6c, 0x65, 0x5f, 0x63, 0x6f, 0x75, 0x6e, 0x74, 0x20, 0x3e, 0x3d, 0x20
        /*0010*/ 	.byte	0x31, 0x00
	.type		$str$23,@object
	.size		$str$23,(__unnamed_1 - $str$23)
$str$23:
        /*0012*/ 	.byte	0x2f, 0x74, 0x6d, 0x70, 0x2f, 0x63, 0x75, 0x74, 0x6c, 0x61, 0x73, 0x73, 0x5f, 0x73, 0x77, 0x65
        /*0022*/ 	.byte	0x65, 0x70, 0x5f, 0x73, 0x72, 0x63, 0x2f, 0x69, 0x6e, 0x63, 0x6c, 0x75, 0x64, 0x65, 0x2f, 0x63
        /*0032*/ 	.byte	0x75, 0x74, 0x6c, 0x61, 0x73, 0x73, 0x2f, 0x67, 0x65, 0x6d, 0x6d, 0x2f, 0x63, 0x6f, 0x6c, 0x6c
        /*0042*/ 	.byte	0x65, 0x63, 0x74, 0x69, 0x76, 0x65, 0x2f, 0x73, 0x6d, 0x39, 0x30, 0x5f, 0x6d, 0x6d, 0x61, 0x5f
        /*0052*/ 	.byte	0x74, 0x6d, 0x61, 0x5f, 0x67, 0x6d, 0x6d, 0x61, 0x5f, 0x73, 0x73, 0x5f, 0x77, 0x61, 0x72, 0x70
        /*0062*/ 	.byte	0x73, 0x70, 0x65, 0x63, 0x69, 0x61, 0x6c, 0x69, 0x7a, 0x65, 0x64, 0x2e, 0x68, 0x70, 0x70, 0x00
	.type		__unnamed_1,@object
	.size		__unnamed_1,(.L_0 - __unnamed_1)
__unnamed_1:
        /*0072*/ 	.byte	0x76, 0x6f, 0x69, 0x64, 0x20, 0x63, 0x75, 0x74, 0x6c, 0x61, 0x73, 0x73, 0x3a, 0x3a, 0x67, 0x65
        /* <DEDUP_REMOVED lines=179> */
        /*0bb2*/ 	.byte	0x3a, 0x3a, 0x69, 0x64, 0x65, 0x6e, 0x74, 0x69, 0x74, 0x79, 0x5d, 0x00
.L_0:


//--------------------- .nv.shared._ZN7cutlass13device_kernelINS_4gemm6kernel13GemmUniversalIN4cute5tupleIJiiiiEEENS1_10collective13CollectiveMmaINS1_34MainloopSm90TmaGmmaWarpSpecializedILi4ENS5_IJNS4_1CILi1EEESB_SB_EEENS1_35KernelTmaWarpSpecializedCooperativeEEENS5_IJNSA_ILi128EEENSA_ILi256EEENSA_ILi32EEEEEENS_6half_tENS5_IJlSB_lEEESJ_SK_NS4_8TiledMMAINS4_8MMA_AtomIJNS4_4SM904GMMA26MMA_64x256x16_F32F16F16_SSILNSO_5MajorE0ELSQ_0ELNSO_7ScaleInE1ELSR_1EEEEEENS4_6LayoutINS5_IJNSA_ILi2EEESB_SB_EEENS5_IJSB_NSA_ILi0EEESX_EEEEENS5_IJNS4_10UnderscoreES10_S10_EEEEENS4_13SM90_TMA_LOADENS4_14ComposedLayoutINS4_7SwizzleILi2ELi4ELi3EEENS4_18smem_ptr_flag_bitsILi16EEENSU_INS5_IJNSA_ILi8EEESH_EEENS5_IJSH_SB_EEEEEEEvNS4_8identityES13_S1D_vS1E_EENS_8epilogue10collective6detail29Sm90TmaWarpSpecializedAdapterINS1H_15DefaultEpilogueISJ_SK_SK_NS1G_6thread17LinearCombinationISJ_Li1EffLNS1L_9ScaleType4KindE0ELNS_15FloatRoundStyleE2ESJ_EENS1_15EpilogueDefaultEEEEEvvEEEEvNT_6ParamsE --------------------------
	.section	.nv.shared._ZN7cutlass13device_kernelINS_4gemm6kernel13GemmUniversalIN4cute5tupleIJiiiiEEENS1_10collective13CollectiveMmaINS1_34MainloopSm90TmaGmmaWarpSpecializedILi4ENS5_IJNS4_1CILi1EEESB_SB_EEENS1_35KernelTmaWarpSpecializedCooperativeEEENS5_IJNSA_ILi128EEENSA_ILi256EEENSA_ILi32EEEEEENS_6half_tENS5_IJlSB_lEEESJ_SK_NS4_8TiledMMAINS4_8MMA_AtomIJNS4_4SM904GMMA26MMA_64x256x16_F32F16F16_SSILNSO_5MajorE0ELSQ_0ELNSO_7ScaleInE1ELSR_1EEEEEENS4_6LayoutINS5_IJNSA_ILi2EEESB_SB_EEENS5_IJSB_NSA_ILi0EEESX_EEEEENS5_IJNS4_10UnderscoreES10_S10_EEEEENS4_13SM90_TMA_LOADENS4_14ComposedLayoutINS4_7SwizzleILi2ELi4ELi3EEENS4_18smem_ptr_flag_bitsILi16EEENSU_INS5_IJNSA_ILi8EEESH_EEENS5_IJSH_SB_EEEEEEEvNS4_8identityES13_S1D_vS1E_EENS_8epilogue10collective6detail29Sm90TmaWarpSpecializedAdapterINS1H_15DefaultEpilogueISJ_SK_SK_NS1G_6thread17LinearCombinationISJ_Li1EffLNS1L_9ScaleType4KindE0ELNS_15FloatRoundStyleE2ESJ_EENS1_15EpilogueDefaultEEEEEvvEEEEvNT_6ParamsE,"aw",@nobits
	.sectionflags	@""
	.align	16
	.zero		1024


//--------------------- .nv.shared.reserved.0     --------------------------
	.section	.nv.shared.reserved.0,"aw",@nobits
	.weak		__nv_reservedSMEM_offset_0_alias
	.size		__nv_reservedSMEM_offset_0_alias, 0, 0
	.other		__nv_reservedSMEM_offset_0_alias,@"STO_CUDA_RESERVED_SHARED STV_DEFAULT"
__nv_reservedSMEM_offset_0_alias:
	.zero		0


//--------------------- .nv.global                --------------------------
	.section	.nv.global,"aw",@nobits
.nv.global:
	.type		_ZN40_INTERNAL_fa296f17_4_k_cu_43877594_207684cute1_E,@object
	.size		_ZN40_INTERNAL_fa296f17_4_k_cu_43877594_207684cute1_E,(_ZN40_INTERNAL_fa296f17_4_k_cu_43877594_207684cuda3std3__45__cpo6cbeginE - _ZN40_INTERNAL_fa296f17_4_k_cu_43877594_207684cute1_E)
_ZN40_INTERNAL_fa296f17_4_k_cu_43877594_207684cute1_E:
	.zero		1
	.type		_ZN40_INTERNAL_fa296f17_4_k_cu_43877594_207684cuda3std3__45__cpo6cbeginE,@object
	.size		_ZN40_INTERNAL_fa296f17_4_k_cu_43877594_207684cuda3std3__45__cpo6cbeginE,(_ZN40_INTERNAL_fa296f17_4_k_cu_43877594_207684cuda3std3__48in_placeE - _ZN40_INTERNAL_fa296f17_4_k_cu_43877594_207684cuda3std3__45__cpo6cbeginE)
_ZN40_INTERNAL_fa296f17_4_k_cu_43877594_207684cuda3std3__45__cpo6cbeginE:
	.zero		1
	.type		_ZN40_INTERNAL_fa296f17_4_k_cu_43877594_207684cuda3std3__48in_placeE,@object
	.size		_ZN40_INTERNAL_fa296f17_4_k_cu_43877594_207684cuda3std3__48in_placeE,(_ZN40_INTERNAL_fa296f17_4_k_cu_43877594_207684cuda3std6ranges3__45__cpo9iter_moveE - _ZN40_INTERNAL_fa296f17_4_k_cu_43877594_207684cuda3std3__48in_placeE)
_ZN40_INTERNAL_fa296f17_4_k_cu_43877594_207684cuda3std3__48in_placeE:
	.zero		1
	.type		_ZN40_INTERNAL_fa296f17_4_k_cu_43877594_207684cuda3std6ranges3__45__cpo9iter_moveE,@object
	.size		_ZN40_INTERNAL_fa296f17_4_k_cu_43877594_207684cuda3std6ranges3__45__cpo9iter_moveE,(_ZN40_INTERNAL_fa296f17_4_k_cu_43877594_207684cuda3std3__45__cpo5beginE - _ZN40_INTERNAL_fa296f17_4_k_cu_43877594_207684cuda3std6ranges3__45__cpo9iter_moveE)
_ZN40_INTERNAL_fa296f17_4_k_cu_43877594_207684cuda3std6ranges3__45__cpo9iter_moveE:
	.zero		1
	.type		_ZN40_INTERNAL_fa296f17_4_k_cu_43877594_207684cuda3std3__45__cpo5beginE,@object
	.size		_ZN40_INTERNAL_fa296f17_4_k_cu_43877594_207684cuda3std3__45__cpo5beginE,(_ZN40_INTERNAL_fa296f17_4_k_cu_43877594_207684cuda3std3__442_GLOBAL__N__fa296f17_4_k_cu_43877594_207686ignoreE - _ZN40_INTERNAL_fa296f17_4_k_cu_43877594_207684cuda3std3__45__cpo5beginE)
_ZN40_INTERNAL_fa296f17_4_k_cu_43877594_207684cuda3std3__45__cpo5beginE:
	.zero		1
	.type		_ZN40_INTERNAL_fa296f17_4_k_cu_43877594_207684cuda3std3__442_GLOBAL__N__fa296f17_4_k_cu_43877594_207686ignoreE,@object
	.size		_ZN40_INTERNAL_fa296f17_4_k_cu_43877594_207684cuda3std3__442_GLOBAL__N__fa296f17_4_k_cu_43877594_207686ignoreE,(_ZN40_INTERNAL_fa296f17_4_k_cu_43877594_207684cute7productE - _ZN40_INTERNAL_fa296f17_4_k_cu_43877594_207684cuda3std3__442_GLOBAL__N__fa296f17_4_k_cu_43877594_207686ignoreE)
_ZN40_INTERNAL_fa296f17_4_k_cu_43877594_207684cuda3std3__442_GLOBAL__N__fa296f17_4_k_cu_43877594_207686ignoreE:
	.zero		1
	.type		_ZN40_INTERNAL_fa296f17_4_k_cu_43877594_207684cute7productE,@object
	.size		_ZN40_INTERNAL_fa296f17_4_k_cu_43877594_207684cute7productE,(_ZN40_INTERNAL_fa296f17_4_k_cu_43877594_207684cuda3std3__45__cpo3endE - _ZN40_INTERNAL_fa296f17_4_k_cu_43877594_207684cute7productE)
_ZN40_INTERNAL_fa296f17_4_k_cu_43877594_207684cute7productE:
	.zero		1
	.type		_ZN40_INTERNAL_fa296f17_4_k_cu_43877594_207684cuda3std3__45__cpo3endE,@object
	.size		_ZN40_INTERNAL_fa296f17_4_k_cu_43877594_207684cuda3std3__45__cpo3endE,(_ZN40_INTERNAL_fa296f17_4_k_cu_43877594_207684cuda3std3__419piecewise_constructE - _ZN40_INTERNAL_fa296f17_4_k_cu_43877594_207684cuda3std3__45__cpo3endE)
_ZN40_INTERNAL_fa296f17_4_k_cu_43877594_207684cuda3std3__45__cpo3endE:
	.zero		1
	.type		_ZN40_INTERNAL_fa296f17_4_k_cu_43877594_207684cuda3std3__419piecewise_constructE,@object
	.size		_ZN40_INTERNAL_fa296f17_4_k_cu_43877594_207684cuda3std3__419piecewise_constructE,(_ZN40_INTERNAL_fa296f17_4_k_cu_43877594_207684cuda3std3__45__cpo4cendE - _ZN40_INTERNAL_fa296f17_4_k_cu_43877594_207684cuda3std3__419piecewise_constructE)
_ZN40_INTERNAL_fa296f17_4_k_cu_43877594_207684cuda3std3__419piecewise_constructE:
	.zero		1
	.type		_ZN40_INTERNAL_fa296f17_4_k_cu_43877594_207684cuda3std3__45__cpo4cendE,@object
	.size		_ZN40_INTERNAL_fa296f17_4_k_cu_43877594_207684cuda3std3__45__cpo4cendE,(_ZN40_INTERNAL_fa296f17_4_k_cu_43877594_207684cuda3std6ranges3__45__cpo4swapE - _ZN40_INTERNAL_fa296f17_4_k_cu_43877594_207684cuda3std3__45__cpo4cendE)
_ZN40_INTERNAL_fa296f17_4_k_cu_43877594_207684cuda3std3__45__cpo4cendE:
	.zero		1
	.type		_ZN40_INTERNAL_fa296f17_4_k_cu_43877594_207684cuda3std6ranges3__45__cpo4swapE,@object
	.size		_ZN40_INTERNAL_fa296f17_4_k_cu_43877594_207684cuda3std6ranges3__45__cpo4swapE,(.L_8 - _ZN40_INTERNAL_fa296f17_4_k_cu_43877594_207684cuda3std6ranges3__45__cpo4swapE)
_ZN40_INTERNAL_fa296f17_4_k_cu_43877594_207684cuda3std6ranges3__45__cpo4swapE:
	.zero		1
.L_8:


//--------------------- .nv.constant0._ZN7cutlass13device_kernelINS_4gemm6kernel13GemmUniversalIN4cute5tupleIJiiiiEEENS1_10collective13CollectiveMmaINS1_34MainloopSm90TmaGmmaWarpSpecializedILi4ENS5_IJNS4_1CILi1EEESB_SB_EEENS1_35KernelTmaWarpSpecializedCooperativeEEENS5_IJNSA_ILi128EEENSA_ILi256EEENSA_ILi32EEEEEENS_6half_tENS5_IJlSB_lEEESJ_SK_NS4_8TiledMMAINS4_8MMA_AtomIJNS4_4SM904GMMA26MMA_64x256x16_F32F16F16_SSILNSO_5MajorE0ELSQ_0ELNSO_7ScaleInE1ELSR_1EEEEEENS4_6LayoutINS5_IJNSA_ILi2EEESB_SB_EEENS5_IJSB_NSA_ILi0EEESX_EEEEENS5_IJNS4_10UnderscoreES10_S10_EEEEENS4_13SM90_TMA_LOADENS4_14ComposedLayoutINS4_7SwizzleILi2ELi4ELi3EEENS4_18smem_ptr_flag_bitsILi16EEENSU_INS5_IJNSA_ILi8EEESH_EEENS5_IJSH_SB_EEEEEEEvNS4_8identityES13_S1D_vS1E_EENS_8epilogue10collective6detail29Sm90TmaWarpSpecializedAdapterINS1H_15DefaultEpilogueISJ_SK_SK_NS1G_6thread17LinearCombinationISJ_Li1EffLNS1L_9ScaleType4KindE0ELNS_15FloatRoundStyleE2ESJ_EENS1_15EpilogueDefaultEEEEEvvEEEEvNT_6ParamsE --------------------------
	.section	.nv.constant0._ZN7cutlass13device_kernelINS_4gemm6kernel13GemmUniversalIN4cute5tupleIJiiiiEEENS1_10collective13CollectiveMmaINS1_34MainloopSm90TmaGmmaWarpSpecializedILi4ENS5_IJNS4_1CILi1EEESB_SB_EEENS1_35KernelTmaWarpSpecializedCooperativeEEENS5_IJNSA_ILi128EEENSA_ILi256EEENSA_ILi32EEEEEENS_6half_tENS5_IJlSB_lEEESJ_SK_NS4_8TiledMMAINS4_8MMA_AtomIJNS4_4SM904GMMA26MMA_64x256x16_F32F16F16_SSILNSO_5MajorE0ELSQ_0ELNSO_7ScaleInE1ELSR_1EEEEEENS4_6LayoutINS5_IJNSA_ILi2EEESB_SB_EEENS5_IJSB_NSA_ILi0EEESX_EEEEENS5_IJNS4_10UnderscoreES10_S10_EEEEENS4_13SM90_TMA_LOADENS4_14ComposedLayoutINS4_7SwizzleILi2ELi4ELi3EEENS4_18smem_ptr_flag_bitsILi16EEENSU_INS5_IJNSA_ILi8EEESH_EEENS5_IJSH_SB_EEEEEEEvNS4_8identityES13_S1D_vS1E_EENS_8epilogue10collective6detail29Sm90TmaWarpSpecializedAdapterINS1H_15DefaultEpilogueISJ_SK_SK_NS1G_6thread17LinearCombinationISJ_Li1EffLNS1L_9ScaleType4KindE0ELNS_15FloatRoundStyleE2ESJ_EENS1_15EpilogueDefaultEEEEEvvEEEEvNT_6ParamsE,"a",@progbits
	.sectionflags	@""
	.align	4
.nv.constant0._ZN7cutlass13device_kernelINS_4gemm6kernel13GemmUniversalIN4cute5tupleIJiiiiEEENS1_10collective13CollectiveMmaINS1_34MainloopSm90TmaGmmaWarpSpecializedILi4ENS5_IJNS4_1CILi1EEESB_SB_EEENS1_35KernelTmaWarpSpecializedCooperativeEEENS5_IJNSA_ILi128EEENSA_ILi256EEENSA_ILi32EEEEEENS_6half_tENS5_IJlSB_lEEESJ_SK_NS4_8TiledMMAINS4_8MMA_AtomIJNS4_4SM904GMMA26MMA_64x256x16_F32F16F16_SSILNSO_5MajorE0ELSQ_0ELNSO_7ScaleInE1ELSR_1EEEEEENS4_6LayoutINS5_IJNSA_ILi2EEESB_SB_EEENS5_IJSB_NSA_ILi0EEESX_EEEEENS5_IJNS4_10UnderscoreES10_S10_EEEEENS4_13SM90_TMA_LOADENS4_14ComposedLayoutINS4_7SwizzleILi2ELi4ELi3EEENS4_18smem_ptr_flag_bitsILi16EEENSU_INS5_IJNSA_ILi8EEESH_EEENS5_IJSH_SB_EEEEEEEvNS4_8identityES13_S1D_vS1E_EENS_8epilogue10collective6detail29Sm90TmaWarpSpecializedAdapterINS1H_15DefaultEpilogueISJ_SK_SK_NS1G_6thread17LinearCombinationISJ_Li1EffLNS1L_9ScaleType4KindE0ELNS_15FloatRoundStyleE2ESJ_EENS1_15EpilogueDefaultEEEEEvvEEEEvNT_6ParamsE:
	.zero		1664


//--------------------- SYMBOLS --------------------------

	.type		.nv.reservedSmem.offset0,@object
	.size		.nv.reservedSmem.offset0,0x4
	.type		__assertfail,@function
